//
// Generated by NVIDIA NVVM Compiler
//
// Compiler Build ID: CL-36424714
// Cuda compilation tools, release 13.0, V13.0.88
// Based on NVVM 20.0.0
//

.version 9.0
.target sm_100
.address_size 64

	// .globl	_Z6DoIterPdS_
.const .align 4 .u32 n;
// _ZZ6DoIterPdS_E5block has been demoted
// _ZZ6reducePdS_iE5sdata has been demoted

.visible .entry _Z6DoIterPdS_(
	.param .u64 .ptr .align 1 _Z6DoIterPdS__param_0,
	.param .u64 .ptr .align 1 _Z6DoIterPdS__param_1
)
{
	.local .align 8 .b8 	__local_depot0[40];
	.reg .b64 	%SP;
	.reg .b64 	%SPL;
	.reg .pred 	%p<25>;
	.reg .b32 	%r<44>;
	.reg .b64 	%rd<49>;
	.reg .b64 	%fd<31>;
	// demoted variable
	.shared .align 8 .b8 _ZZ6DoIterPdS_E5block[8192];
	mov.u64 	%SPL, __local_depot0;
	ld.param.u64 	%rd8, [_Z6DoIterPdS__param_0];
	ld.param.u64 	%rd7, [_Z6DoIterPdS__param_1];
	cvta.to.global.u64 	%rd1, %rd8;
	add.u64 	%rd2, %SPL, 0;
	mov.u32 	%r1, %ctaid.y;
	mov.u32 	%r2, %ctaid.x;
	mov.u32 	%r3, %nctaid.y;
	mul.lo.s32 	%r4, %r2, %r3;
	add.s32 	%r5, %r4, %r1;
	mov.u32 	%r6, %ntid.x;
	mov.u32 	%r7, %ntid.y;
	mov.u32 	%r8, %tid.x;
	mov.u32 	%r9, %tid.y;
	mad.lo.s32 	%r10, %r5, %r6, %r8;
	mad.lo.s32 	%r11, %r10, %r7, %r9;
	mad.lo.s32 	%r12, %r8, %r7, %r9;
	or.b32  	%r15, %r2, %r8;
	setp.eq.s32 	%p4, %r15, 0;
	mov.pred 	%p24, 0;
	@%p4 bra 	$L__BB0_3;
	mad.lo.s32 	%r16, %r2, %r6, %r8;
	ld.const.u32 	%r17, [n];
	add.s32 	%r13, %r17, -1;
	setp.ge.u32 	%p6, %r16, %r13;
	or.b32  	%r18, %r1, %r9;
	setp.eq.s32 	%p7, %r18, 0;
	or.pred  	%p8, %p6, %p7;
	@%p8 bra 	$L__BB0_3;
	mad.lo.s32 	%r19, %r1, %r7, %r9;
	setp.lt.u32 	%p24, %r19, %r13;
$L__BB0_3:
	mul.wide.s32 	%rd10, %r11, 8;
	add.s64 	%rd11, %rd1, %rd10;
	ld.global.f64 	%fd30, [%rd11];
	shl.b32 	%r20, %r12, 3;
	mov.u32 	%r21, _ZZ6DoIterPdS_E5block;
	add.s32 	%r14, %r21, %r20;
	st.shared.f64 	[%r14], %fd30;
	bar.sync 	0;
	not.pred 	%p9, %p24;
	@%p9 bra 	$L__BB0_31;
	setp.ne.s32 	%p10, %r8, 0;
	@%p10 bra 	$L__BB0_6;
	sub.s32 	%r26, %r4, %r3;
	add.s32 	%r27, %r26, %r1;
	mad.lo.s32 	%r28, %r27, %r6, %r6;
	add.s32 	%r29, %r28, -1;
	mad.lo.s32 	%r30, %r29, %r7, %r9;
	mul.wide.s32 	%rd12, %r30, 8;
	add.s64 	%rd13, %rd1, %rd12;
	ld.global.f64 	%fd26, [%rd13];
	bra.uni 	$L__BB0_7;
$L__BB0_6:
	sub.s32 	%r22, %r12, %r7;
	shl.b32 	%r23, %r22, 3;
	add.s32 	%r25, %r21, %r23;
	ld.shared.f64 	%fd26, [%r25];
$L__BB0_7:
	add.s32 	%r31, %r6, -1;
	setp.ne.s32 	%p11, %r8, %r31;
	@%p11 bra 	$L__BB0_9;
	add.s32 	%r34, %r5, %r3;
	mul.lo.s32 	%r35, %r6, %r7;
	mad.lo.s32 	%r36, %r35, %r34, %r9;
	mul.wide.s32 	%rd14, %r36, 8;
	add.s64 	%rd15, %rd1, %rd14;
	ld.global.f64 	%fd27, [%rd15];
	bra.uni 	$L__BB0_10;
$L__BB0_9:
	shl.b32 	%r32, %r7, 3;
	add.s32 	%r33, %r14, %r32;
	ld.shared.f64 	%fd27, [%r33];
$L__BB0_10:
	setp.ne.s32 	%p12, %r9, 0;
	@%p12 bra 	$L__BB0_12;
	add.s32 	%r37, %r5, -1;
	mad.lo.s32 	%r38, %r37, %r6, %r8;
	mad.lo.s32 	%r39, %r38, %r7, %r7;
	add.s32 	%r40, %r39, -1;
	mul.wide.s32 	%rd16, %r40, 8;
	add.s64 	%rd17, %rd1, %rd16;
	ld.global.f64 	%fd28, [%rd17];
	bra.uni 	$L__BB0_13;
$L__BB0_12:
	ld.shared.f64 	%fd28, [%r14+-8];
$L__BB0_13:
	add.s32 	%r41, %r7, -1;
	setp.ne.s32 	%p13, %r9, %r41;
	@%p13 bra 	$L__BB0_15;
	add.s32 	%r42, %r10, %r6;
	mul.lo.s32 	%r43, %r42, %r7;
	mul.wide.s32 	%rd18, %r43, 8;
	add.s64 	%rd19, %rd1, %rd18;
	ld.global.f64 	%fd29, [%rd19];
	bra.uni 	$L__BB0_16;
$L__BB0_15:
	ld.shared.f64 	%fd29, [%r14+8];
$L__BB0_16:
	st.local.f64 	[%rd2], %fd26;
	st.local.f64 	[%rd2+8], %fd27;
	st.local.f64 	[%rd2+16], %fd28;
	st.local.f64 	[%rd2+24], %fd29;
	setp.leu.f64 	%p14, %fd26, %fd27;
	mov.b64 	%rd45, 1;
	@%p14 bra 	$L__BB0_18;
	st.local.f64 	[%rd2+8], %fd26;
	mov.b64 	%rd45, 0;
$L__BB0_18:
	shl.b64 	%rd23, %rd45, 3;
	add.s64 	%rd24, %rd2, %rd23;
	st.local.f64 	[%rd24], %fd27;
	ld.local.f64 	%fd14, [%rd2+8];
	setp.leu.f64 	%p15, %fd14, %fd28;
	mov.b64 	%rd46, 2;
	@%p15 bra 	$L__BB0_21;
	st.local.f64 	[%rd2+16], %fd14;
	ld.local.f64 	%fd15, [%rd2];
	setp.leu.f64 	%p16, %fd15, %fd28;
	mov.b64 	%rd46, 1;
	@%p16 bra 	$L__BB0_21;
	st.local.f64 	[%rd2+8], %fd15;
	mov.b64 	%rd46, 0;
$L__BB0_21:
	shl.b64 	%rd28, %rd46, 3;
	add.s64 	%rd29, %rd2, %rd28;
	st.local.f64 	[%rd29], %fd28;
	ld.local.f64 	%fd16, [%rd2+24];
	ld.local.f64 	%fd17, [%rd2+16];
	setp.leu.f64 	%p17, %fd17, %fd16;
	mov.b64 	%rd47, 3;
	@%p17 bra 	$L__BB0_25;
	st.local.f64 	[%rd2+24], %fd17;
	ld.local.f64 	%fd18, [%rd2+8];
	setp.leu.f64 	%p18, %fd18, %fd16;
	mov.b64 	%rd47, 2;
	@%p18 bra 	$L__BB0_25;
	st.local.f64 	[%rd2+16], %fd18;
	ld.local.f64 	%fd19, [%rd2];
	setp.leu.f64 	%p19, %fd19, %fd16;
	mov.b64 	%rd47, 1;
	@%p19 bra 	$L__BB0_25;
	st.local.f64 	[%rd2+8], %fd19;
	mov.b64 	%rd47, 0;
$L__BB0_25:
	shl.b64 	%rd34, %rd47, 3;
	add.s64 	%rd35, %rd2, %rd34;
	st.local.f64 	[%rd35], %fd16;
	ld.local.f64 	%fd23, [%rd2+24];
	setp.leu.f64 	%p20, %fd23, %fd30;
	mov.b64 	%rd48, 4;
	@%p20 bra 	$L__BB0_30;
	ld.local.f64 	%fd24, [%rd2+16];
	setp.leu.f64 	%p21, %fd24, %fd30;
	mov.b64 	%rd48, 3;
	@%p21 bra 	$L__BB0_30;
	ld.local.f64 	%fd20, [%rd2+8];
	setp.leu.f64 	%p22, %fd20, %fd30;
	mov.b64 	%rd48, 2;
	@%p22 bra 	$L__BB0_30;
	st.local.f64 	[%rd2+16], %fd20;
	ld.local.f64 	%fd25, [%rd2];
	setp.leu.f64 	%p23, %fd25, %fd30;
	mov.b64 	%rd48, 1;
	@%p23 bra 	$L__BB0_30;
	mov.b64 	%rd48, 0;
$L__BB0_30:
	shl.b64 	%rd40, %rd48, 3;
	add.s64 	%rd41, %rd2, %rd40;
	st.local.f64 	[%rd41], %fd30;
	ld.local.f64 	%fd30, [%rd2+16];
$L__BB0_31:
	cvta.to.global.u64 	%rd42, %rd7;
	add.s64 	%rd44, %rd42, %rd10;
	st.global.f64 	[%rd44], %fd30;
	ret;

}
	// .globl	_Z21getVerificationValuesPdS_S_
.visible .entry _Z21getVerificationValuesPdS_S_(
	.param .u64 .ptr .align 1 _Z21getVerificationValuesPdS_S__param_0,
	.param .u64 .ptr .align 1 _Z21getVerificationValuesPdS_S__param_1,
	.param .u64 .ptr .align 1 _Z21getVerificationValuesPdS_S__param_2
)
{
	.reg .pred 	%p<3>;
	.reg .b16 	%rs<9>;
	.reg .b32 	%r<32>;
	.reg .b64 	%rd<9>;
	.reg .b64 	%fd<3>;

	ld.param.u64 	%rd4, [_Z21getVerificationValuesPdS_S__param_0];
	ld.param.u64 	%rd2, [_Z21getVerificationValuesPdS_S__param_1];
	ld.param.u64 	%rd3, [_Z21getVerificationValuesPdS_S__param_2];
	cvta.to.global.u64 	%rd5, %rd4;
	mov.u32 	%r3, %ctaid.y;
	mov.u32 	%r4, %ctaid.x;
	mov.u32 	%r5, %nctaid.y;
	mad.lo.s32 	%r6, %r4, %r5, %r3;
	mov.u32 	%r7, %ntid.x;
	mov.u32 	%r8, %ntid.y;
	mov.u32 	%r9, %tid.x;
	mov.u32 	%r10, %tid.y;
	mad.lo.s32 	%r11, %r6, %r7, %r9;
	mad.lo.s32 	%r1, %r11, %r8, %r10;
	ld.const.u32 	%r12, [n];
	mul.hi.s32 	%r13, %r12, 1431655766;
	shr.u32 	%r14, %r13, 31;
	add.s32 	%r15, %r13, %r14;
	div.u32 	%r16, %r15, %r7;
	mul.lo.s32 	%r17, %r16, %r7;
	sub.s32 	%r18, %r15, %r17;
	div.u32 	%r19, %r15, %r8;
	mul.lo.s32 	%r20, %r19, %r8;
	sub.s32 	%r21, %r15, %r20;
	mov.u32 	%r22, %nctaid.x;
	mad.lo.s32 	%r23, %r16, %r22, %r19;
	mad.lo.s32 	%r24, %r23, %r8, %r18;
	mad.lo.s32 	%r25, %r24, %r7, %r21;
	cvt.u16.u32 	%rs1, %r7;
	div.u16 	%rs2, 19, %rs1;
	cvt.u32.u16 	%r26, %rs2;
	mul.lo.s16 	%rs3, %rs2, %rs1;
	sub.s16 	%rs4, 19, %rs3;
	cvt.u32.u16 	%r27, %rs4;
	cvt.u16.u32 	%rs5, %r8;
	div.u16 	%rs6, 37, %rs5;
	cvt.u32.u16 	%r28, %rs6;
	mul.lo.s16 	%rs7, %rs6, %rs5;
	sub.s16 	%rs8, 37, %rs7;
	cvt.u32.u16 	%r29, %rs8;
	mad.lo.s32 	%r30, %r22, %r26, %r28;
	mad.lo.s32 	%r31, %r30, %r8, %r27;
	mad.lo.s32 	%r2, %r31, %r7, %r29;
	setp.ne.s32 	%p1, %r1, %r25;
	mul.wide.s32 	%rd6, %r1, 8;
	add.s64 	%rd1, %rd5, %rd6;
	@%p1 bra 	$L__BB1_2;
	cvta.to.global.u64 	%rd7, %rd2;
	ld.global.f64 	%fd1, [%rd1];
	st.global.f64 	[%rd7], %fd1;
$L__BB1_2:
	setp.ne.s32 	%p2, %r1, %r2;
	@%p2 bra 	$L__BB1_4;
	ld.global.f64 	%fd2, [%rd1];
	cvta.to.global.u64 	%rd8, %rd3;
	st.global.f64 	[%rd8], %fd2;
$L__BB1_4:
	ret;

}
	// .globl	_Z6reducePdS_i
.visible .entry _Z6reducePdS_i(
	.param .u64 .ptr .align 1 _Z6reducePdS_i_param_0,
	.param .u64 .ptr .align 1 _Z6reducePdS_i_param_1,
	.param .u32 _Z6reducePdS_i_param_2
)
{
	.reg .pred 	%p<13>;
	.reg .b32 	%r<9>;
	.reg .b64 	%rd<9>;
	.reg .b64 	%fd<36>;
	// demoted variable
	.shared .align 8 .b8 _ZZ6reducePdS_iE5sdata[8192];
	ld.param.u64 	%rd1, [_Z6reducePdS_i_param_0];
	ld.param.u64 	%rd2, [_Z6reducePdS_i_param_1];
	ld.param.u32 	%r5, [_Z6reducePdS_i_param_2];
	mov.u32 	%r1, %tid.x;
	mov.u32 	%r2, %ctaid.x;
	mov.u32 	%r6, %ntid.x;
	mad.lo.s32 	%r3, %r2, %r6, %r1;
	setp.ge.u32 	%p1, %r3, %r5;
	mov.f64 	%fd35, 0d0000000000000000;
	@%p1 bra 	$L__BB2_2;
	cvta.to.global.u64 	%rd3, %rd1;
	mul.wide.u32 	%rd4, %r3, 8;
	add.s64 	%rd5, %rd3, %rd4;
	ld.global.f64 	%fd35, [%rd5];
$L__BB2_2:
	shl.b32 	%r7, %r1, 3;
	mov.u32 	%r8, _ZZ6reducePdS_iE5sdata;
	add.s32 	%r4, %r8, %r7;
	st.shared.f64 	[%r4], %fd35;
	bar.sync 	0;
	setp.gt.u32 	%p2, %r1, 511;
	@%p2 bra 	$L__BB2_4;
	ld.shared.f64 	%fd4, [%r4+4096];
	ld.shared.f64 	%fd5, [%r4];
	add.f64 	%fd6, %fd4, %fd5;
	st.shared.f64 	[%r4], %fd6;
$L__BB2_4:
	bar.sync 	0;
	setp.gt.u32 	%p3, %r1, 255;
	@%p3 bra 	$L__BB2_6;
	ld.shared.f64 	%fd7, [%r4+2048];
	ld.shared.f64 	%fd8, [%r4];
	add.f64 	%fd9, %fd7, %fd8;
	st.shared.f64 	[%r4], %fd9;
$L__BB2_6:
	bar.sync 	0;
	setp.gt.u32 	%p4, %r1, 127;
	@%p4 bra 	$L__BB2_8;
	ld.shared.f64 	%fd10, [%r4+1024];
	ld.shared.f64 	%fd11, [%r4];
	add.f64 	%fd12, %fd10, %fd11;
	st.shared.f64 	[%r4], %fd12;
$L__BB2_8:
	bar.sync 	0;
	setp.gt.u32 	%p5, %r1, 63;
	@%p5 bra 	$L__BB2_10;
	ld.shared.f64 	%fd13, [%r4+512];
	ld.shared.f64 	%fd14, [%r4];
	add.f64 	%fd15, %fd13, %fd14;
	st.shared.f64 	[%r4], %fd15;
$L__BB2_10:
	bar.sync 	0;
	setp.gt.u32 	%p6, %r1, 31;
	@%p6 bra 	$L__BB2_12;
	ld.shared.f64 	%fd16, [%r4+256];
	ld.shared.f64 	%fd17, [%r4];
	add.f64 	%fd18, %fd16, %fd17;
	st.shared.f64 	[%r4], %fd18;
$L__BB2_12:
	bar.sync 	0;
	setp.gt.u32 	%p7, %r1, 15;
	@%p7 bra 	$L__BB2_14;
	ld.shared.f64 	%fd19, [%r4+128];
	ld.shared.f64 	%fd20, [%r4];
	add.f64 	%fd21, %fd19, %fd20;
	st.shared.f64 	[%r4], %fd21;
$L__BB2_14:
	bar.sync 	0;
	setp.gt.u32 	%p8, %r1, 7;
	@%p8 bra 	$L__BB2_16;
	ld.shared.f64 	%fd22, [%r4+64];
	ld.shared.f64 	%fd23, [%r4];
	add.f64 	%fd24, %fd22, %fd23;
	st.shared.f64 	[%r4], %fd24;
$L__BB2_16:
	bar.sync 	0;
	setp.gt.u32 	%p9, %r1, 3;
	@%p9 bra 	$L__BB2_18;
	ld.shared.f64 	%fd25, [%r4+32];
	ld.shared.f64 	%fd26, [%r4];
	add.f64 	%fd27, %fd25, %fd26;
	st.shared.f64 	[%r4], %fd27;
$L__BB2_18:
	bar.sync 	0;
	setp.gt.u32 	%p10, %r1, 1;
	@%p10 bra 	$L__BB2_20;
	ld.shared.f64 	%fd28, [%r4+16];
	ld.shared.f64 	%fd29, [%r4];
	add.f64 	%fd30, %fd28, %fd29;
	st.shared.f64 	[%r4], %fd30;
$L__BB2_20:
	bar.sync 	0;
	setp.ne.s32 	%p11, %r1, 0;
	@%p11 bra 	$L__BB2_22;
	ld.shared.f64 	%fd31, [_ZZ6reducePdS_iE5sdata+8];
	ld.shared.f64 	%fd32, [%r4];
	add.f64 	%fd33, %fd31, %fd32;
	st.shared.f64 	[%r4], %fd33;
$L__BB2_22:
	setp.ne.s32 	%p12, %r1, 0;
	bar.sync 	0;
	@%p12 bra 	$L__BB2_24;
	ld.shared.f64 	%fd34, [_ZZ6reducePdS_iE5sdata];
	cvta.to.global.u64 	%rd6, %rd2;
	mul.wide.u32 	%rd7, %r2, 8;
	add.s64 	%rd8, %rd6, %rd7;
	st.global.f64 	[%rd8], %fd34;
$L__BB2_24:
	ret;

}


// ===== COMPILED SASS (sm_100) =====

	.target	sm_100

	.elftype	@"ET_EXEC"


//--------------------- .note.nv.tkinfo           --------------------------
	.section	.note.nv.tkinfo,"",@"SHT_NOTE"
	.sectionflags	@"SHF_NOTE_NV_TKINFO"
	.tkinfo
        /*0018*/ 	.word	0x00000002
        /*0030*/ 	.string	""
        /*0030*/ 	.string	"ptxas"
        /*0030*/ 	.string	"Cuda compilation tools, release 13.0, V13.0.88"
        /*0030*/ 	.string	"Build cuda_13.0.r13.0/compiler.36424714_0"
        /*0030*/ 	.string	"-arch sm_100 -m 64 "



//--------------------- .note.nv.cuinfo           --------------------------
	.section	.note.nv.cuinfo,"",@"SHT_NOTE"
	.sectionflags	@"SHF_NOTE_NV_CUINFO"
        /*0018*/ 	.short	0x0002
        /*001a*/ 	.short	0x0064
        /*001c*/ 	.short	0x0082
	.zero		2


//--------------------- .nv.info                  --------------------------
	.section	.nv.info,"",@"SHT_CUDA_INFO"
	.align	4


	//----- nvinfo : EIATTR_REGCOUNT
	.align		4
        /*0000*/ 	.byte	0x04, 0x2f
        /*0002*/ 	.short	(.L_2 - .L_1)
	.align		4
.L_1:
        /*0004*/ 	.word	index@(_Z6DoIterPdS_)
        /*0008*/ 	.word	0x0000001a


	//----- nvinfo : EIATTR_FRAME_SIZE
	.align		4
.L_2:
        /*000c*/ 	.byte	0x04, 0x11
        /*000e*/ 	.short	(.L_4 - .L_3)
	.align		4
.L_3:
        /*0010*/ 	.word	index@(_Z6DoIterPdS_)
        /*0014*/ 	.word	0x00000028


	//----- nvinfo : EIATTR_REGCOUNT
	.align		4
.L_4:
        /*0018*/ 	.byte	0x04, 0x2f
        /*001a*/ 	.short	(.L_6 - .L_5)
	.align		4
.L_5:
        /*001c*/ 	.word	index@(_Z21getVerificationValuesPdS_S_)
        /*0020*/ 	.word	0x00000010


	//----- nvinfo : EIATTR_FRAME_SIZE
	.align		4
.L_6:
        /*0024*/ 	.byte	0x04, 0x11
        /*0026*/ 	.short	(.L_8 - .L_7)
	.align		4
.L_7:
        /*0028*/ 	.word	index@($__internal_0_$__cuda_sm20_div_u16)
        /*002c*/ 	.word	0x00000000


	//----- nvinfo : EIATTR_FRAME_SIZE
	.align		4
.L_8:
        /*0030*/ 	.byte	0x04, 0x11
        /*0032*/ 	.short	(.L_10 - .L_9)
	.align		4
.L_9:
        /*0034*/ 	.word	index@(_Z21getVerificationValuesPdS_S_)
        /*0038*/ 	.word	0x00000000


	//----- nvinfo : EIATTR_REGCOUNT
	.align		4
.L_10:
        /*003c*/ 	.byte	0x04, 0x2f
        /*003e*/ 	.short	(.L_12 - .L_11)
	.align		4
.L_11:
        /*0040*/ 	.word	index@(_Z6reducePdS_i)
        /*0044*/ 	.word	0x0000000e


	//----- nvinfo : EIATTR_FRAME_SIZE
	.align		4
.L_12:
        /*0048*/ 	.byte	0x04, 0x11
        /*004a*/ 	.short	(.L_14 - .L_13)
	.align		4
.L_13:
        /*004c*/ 	.word	index@(_Z6reducePdS_i)
        /*0050*/ 	.word	0x00000000


	//----- nvinfo : EIATTR_MIN_STACK_SIZE
	.align		4
.L_14:
        /*0054*/ 	.byte	0x04, 0x12
        /*0056*/ 	.short	(.L_16 - .L_15)
	.align		4
.L_15:
        /*0058*/ 	.word	index@(_Z6reducePdS_i)
        /*005c*/ 	.word	0x00000000


	//----- nvinfo : EIATTR_MIN_STACK_SIZE
	.align		4
.L_16:
        /*0060*/ 	.byte	0x04, 0x12
        /*0062*/ 	.short	(.L_18 - .L_17)
	.align		4
.L_17:
        /*0064*/ 	.word	index@(_Z21getVerificationValuesPdS_S_)
        /*0068*/ 	.word	0x00000000


	//----- nvinfo : EIATTR_MIN_STACK_SIZE
	.align		4
.L_18:
        /*006c*/ 	.byte	0x04, 0x12
        /*006e*/ 	.short	(.L_20 - .L_19)
	.align		4
.L_19:
        /*0070*/ 	.word	index@(_Z6DoIterPdS_)
        /*0074*/ 	.word	0x00000028
.L_20:


//--------------------- .nv.compat                --------------------------
	.section	.nv.compat,"",@"SHT_CUDA_COMPAT_INFO"
	.align	4
        /*0000*/ 	.byte	0x02, 0x09, 0x00, 0x00, 0x02, 0x02, 0x01, 0x00, 0x02, 0x05, 0x05, 0x00, 0x03, 0x07, 0x01, 0x01
        /*0010*/ 	.byte	0x02, 0x03, 0x00, 0x00, 0x02, 0x06, 0x01, 0x00, 0x04, 0x0b, 0x08, 0x00, 0x01, 0x00, 0x00, 0x00
        /*0020*/ 	.byte	0x00, 0x00, 0x00, 0x00


//--------------------- .nv.info._Z6reducePdS_i   --------------------------
	.section	.nv.info._Z6reducePdS_i,"",@"SHT_CUDA_INFO"
	.sectionflags	@""
	.align	4


	//----- nvinfo : EIATTR_CUDA_API_VERSION
	.align		4
        /*0000*/ 	.byte	0x04, 0x37
        /*0002*/ 	.short	(.L_22 - .L_21)
.L_21:
        /*0004*/ 	.word	0x00000082


	//----- nvinfo : EIATTR_KPARAM_INFO
	.align		4
.L_22:
        /*0008*/ 	.byte	0x04, 0x17
        /*000a*/ 	.short	(.L_24 - .L_23)
.L_23:
        /*000c*/ 	.word	0x00000000
        /*0010*/ 	.short	0x0002
        /*0012*/ 	.short	0x0010
        /*0014*/ 	.byte	0x00, 0xf0, 0x11, 0x00


	//----- nvinfo : EIATTR_KPARAM_INFO
	.align		4
.L_24:
        /*0018*/ 	.byte	0x04, 0x17
        /*001a*/ 	.short	(.L_26 - .L_25)
.L_25:
        /*001c*/ 	.word	0x00000000
        /*0020*/ 	.short	0x0001
        /*0022*/ 	.short	0x0008
        /*0024*/ 	.byte	0x00, 0xf5, 0x21, 0x00


	//----- nvinfo : EIATTR_KPARAM_INFO
	.align		4
.L_26:
        /*0028*/ 	.byte	0x04, 0x17
        /*002a*/ 	.short	(.L_28 - .L_27)
.L_27:
        /*002c*/ 	.word	0x00000000
        /*0030*/ 	.short	0x0000
        /*0032*/ 	.short	0x0000
        /*0034*/ 	.byte	0x00, 0xf5, 0x21, 0x00


	//----- nvinfo : EIATTR_SPARSE_MMA_MASK
	.align		4
.L_28:
        /*0038*/ 	.byte	0x03, 0x50
        /*003a*/ 	.short	0x0000


	//----- nvinfo : EIATTR_MAXREG_COUNT
	.align		4
        /*003c*/ 	.byte	0x03, 0x1b
        /*003e*/ 	.short	0x00ff


	//----- nvinfo : EIATTR_NUM_BARRIERS
	.align		4
        /*0040*/ 	.byte	0x02, 0x4c
        /*0042*/ 	.byte	0x01
	.zero		1


	//----- nvinfo : EIATTR_MERCURY_ISA_VERSION
	.align		4
        /*0044*/ 	.byte	0x03, 0x5f
        /*0046*/ 	.short	0x0101


	//----- nvinfo : EIATTR_VRC_CTA_INIT_COUNT
	.align		4
        /*0048*/ 	.byte	0x02, 0x4a
	.zero		1
	.zero		1


	//----- nvinfo : EIATTR_EXIT_INSTR_OFFSETS
	.align		4
        /*004c*/ 	.byte	0x04, 0x1c
        /*004e*/ 	.short	(.L_30 - .L_29)


	//   ....[0]....
.L_29:
        /*0050*/ 	.word	0x000004e0


	//   ....[1]....
        /*0054*/ 	.word	0x00000530


	//----- nvinfo : EIATTR_CBANK_PARAM_SIZE
	.align		4
.L_30:
        /*0058*/ 	.byte	0x03, 0x19
        /*005a*/ 	.short	0x0014


	//----- nvinfo : EIATTR_PARAM_CBANK
	.align		4
        /*005c*/ 	.byte	0x04, 0x0a
        /*005e*/ 	.short	(.L_32 - .L_31)
	.align		4
.L_31:
        /*0060*/ 	.word	index@(.nv.constant0._Z6reducePdS_i)
        /*0064*/ 	.short	0x0380
        /*0066*/ 	.short	0x0014


	//----- nvinfo : EIATTR_SW_WAR
	.align		4
.L_32:
        /*0068*/ 	.byte	0x04, 0x36
        /*006a*/ 	.short	(.L_34 - .L_33)
.L_33:
        /*006c*/ 	.word	0x00000008
.L_34:


//--------------------- .nv.info._Z21getVerificationValuesPdS_S_ --------------------------
	.section	.nv.info._Z21getVerificationValuesPdS_S_,"",@"SHT_CUDA_INFO"
	.sectionflags	@""
	.align	4


	//----- nvinfo : EIATTR_CUDA_API_VERSION
	.align		4
        /*0000*/ 	.byte	0x04, 0x37
        /*0002*/ 	.short	(.L_36 - .L_35)
.L_35:
        /*0004*/ 	.word	0x00000082


	//----- nvinfo : EIATTR_KPARAM_INFO
	.align		4
.L_36:
        /*0008*/ 	.byte	0x04, 0x17
        /*000a*/ 	.short	(.L_38 - .L_37)
.L_37:
        /*000c*/ 	.word	0x00000000
        /*0010*/ 	.short	0x0002
        /*0012*/ 	.short	0x0010
        /*0014*/ 	.byte	0x00, 0xf5, 0x21, 0x00


	//----- nvinfo : EIATTR_KPARAM_INFO
	.align		4
.L_38:
        /*0018*/ 	.byte	0x04, 0x17
        /*001a*/ 	.short	(.L_40 - .L_39)
.L_39:
        /*001c*/ 	.word	0x00000000
        /*0020*/ 	.short	0x0001
        /*0022*/ 	.short	0x0008
        /*0024*/ 	.byte	0x00, 0xf5, 0x21, 0x00


	//----- nvinfo : EIATTR_KPARAM_INFO
	.align		4
.L_40:
        /*0028*/ 	.byte	0x04, 0x17
        /*002a*/ 	.short	(.L_42 - .L_41)
.L_41:
        /*002c*/ 	.word	0x00000000
        /*0030*/ 	.short	0x0000
        /*0032*/ 	.short	0x0000
        /*0034*/ 	.byte	0x00, 0xf5, 0x21, 0x00


	//----- nvinfo : EIATTR_SPARSE_MMA_MASK
	.align		4
.L_42:
        /*0038*/ 	.byte	0x03, 0x50
        /*003a*/ 	.short	0x0000


	//----- nvinfo : EIATTR_MAXREG_COUNT
	.align		4
        /*003c*/ 	.byte	0x03, 0x1b
        /*003e*/ 	.short	0x00ff


	//----- nvinfo : EIATTR_MERCURY_ISA_VERSION
	.align		4
        /*0040*/ 	.byte	0x03, 0x5f
        /*0042*/ 	.short	0x0101


	//----- nvinfo : EIATTR_VRC_CTA_INIT_COUNT
	.align		4
        /*0044*/ 	.byte	0x02, 0x4a
	.zero		1
	.zero		1


	//----- nvinfo : EIATTR_EXIT_INSTR_OFFSETS
	.align		4
        /*0048*/ 	.byte	0x04, 0x1c
        /*004a*/ 	.short	(.L_44 - .L_43)


	//   ....[0]....
.L_43:
        /*004c*/ 	.word	0x000005e0


	//   ....[1]....
        /*0050*/ 	.word	0x00000620


	//----- nvinfo : EIATTR_CRS_STACK_SIZE
	.align		4
.L_44:
        /*0054*/ 	.byte	0x04, 0x1e
        /*0056*/ 	.short	(.L_46 - .L_45)
.L_45:
        /*0058*/ 	.word	0x00000000


	//----- nvinfo : EIATTR_CBANK_PARAM_SIZE
	.align		4
.L_46:
        /*005c*/ 	.byte	0x03, 0x19
        /*005e*/ 	.short	0x0018


	//----- nvinfo : EIATTR_PARAM_CBANK
	.align		4
        /*0060*/ 	.byte	0x04, 0x0a
        /*0062*/ 	.short	(.L_48 - .L_47)
	.align		4
.L_47:
        /*0064*/ 	.word	index@(.nv.constant0._Z21getVerificationValuesPdS_S_)
        /*0068*/ 	.short	0x0380
        /*006a*/ 	.short	0x0018


	//----- nvinfo : EIATTR_SW_WAR
	.align		4
.L_48:
        /*006c*/ 	.byte	0x04, 0x36
        /*006e*/ 	.short	(.L_50 - .L_49)
.L_49:
        /*0070*/ 	.word	0x00000008
.L_50:


//--------------------- .nv.info._Z6DoIterPdS_    --------------------------
	.section	.nv.info._Z6DoIterPdS_,"",@"SHT_CUDA_INFO"
	.sectionflags	@""
	.align	4


	//----- nvinfo : EIATTR_CUDA_API_VERSION
	.align		4
        /*0000*/ 	.byte	0x04, 0x37
        /*0002*/ 	.short	(.L_52 - .L_51)
.L_51:
        /*0004*/ 	.word	0x00000082


	//----- nvinfo : EIATTR_KPARAM_INFO
	.align		4
.L_52:
        /*0008*/ 	.byte	0x04, 0x17
        /*000a*/ 	.short	(.L_54 - .L_53)
.L_53:
        /*000c*/ 	.word	0x00000000
        /*0010*/ 	.short	0x0001
        /*0012*/ 	.short	0x0008
        /*0014*/ 	.byte	0x00, 0xf5, 0x21, 0x00


	//----- nvinfo : EIATTR_KPARAM_INFO
	.align		4
.L_54:
        /*0018*/ 	.byte	0x04, 0x17
        /*001a*/ 	.short	(.L_56 - .L_55)
.L_55:
        /*001c*/ 	.word	0x00000000
        /*0020*/ 	.short	0x0000
        /*0022*/ 	.short	0x0000
        /*0024*/ 	.byte	0x00, 0xf5, 0x21, 0x00


	//----- nvinfo : EIATTR_SPARSE_MMA_MASK
	.align		4
.L_56:
        /*0028*/ 	.byte	0x03, 0x50
        /*002a*/ 	.short	0x0000


	//----- nvinfo : EIATTR_MAXREG_COUNT
	.align		4
        /*002c*/ 	.byte	0x03, 0x1b
        /*002e*/ 	.short	0x00ff


	//----- nvinfo : EIATTR_NUM_BARRIERS
	.align		4
        /*0030*/ 	.byte	0x02, 0x4c
        /*0032*/ 	.byte	0x01
	.zero		1


	//----- nvinfo : EIATTR_MERCURY_ISA_VERSION
	.align		4
        /*0034*/ 	.byte	0x03, 0x5f
        /*0036*/ 	.short	0x0101


	//----- nvinfo : EIATTR_VRC_CTA_INIT_COUNT
	.align		4
        /*0038*/ 	.byte	0x02, 0x4a
	.zero		1
	.zero		1


	//----- nvinfo : EIATTR_EXIT_INSTR_OFFSETS
	.align		4
        /*003c*/ 	.byte	0x04, 0x1c
        /*003e*/ 	.short	(.L_58 - .L_57)


	//   ....[0]....
.L_57:
        /*0040*/ 	.word	0x000008e0


	//----- nvinfo : EIATTR_CRS_STACK_SIZE
	.align		4
.L_58:
        /*0044*/ 	.byte	0x04, 0x1e
        /*0046*/ 	.short	(.L_60 - .L_59)
.L_59:
        /*0048*/ 	.word	0x00000000


	//----- nvinfo : EIATTR_CBANK_PARAM_SIZE
	.align		4
.L_60:
        /*004c*/ 	.byte	0x03, 0x19
        /*004e*/ 	.short	0x0010


	//----- nvinfo : EIATTR_PARAM_CBANK
	.align		4
        /*0050*/ 	.byte	0x04, 0x0a
        /*0052*/ 	.short	(.L_62 - .L_61)
	.align		4
.L_61:
        /*0054*/ 	.word	index@(.nv.constant0._Z6DoIterPdS_)
        /*0058*/ 	.short	0x0380
        /*005a*/ 	.short	0x0010


	//----- nvinfo : EIATTR_SW_WAR
	.align		4
.L_62:
        /*005c*/ 	.byte	0x04, 0x36
        /*005e*/ 	.short	(.L_64 - .L_63)
.L_63:
        /*0060*/ 	.word	0x00000008
.L_64:


//--------------------- .nv.callgraph             --------------------------
	.section	.nv.callgraph,"",@"SHT_CUDA_CALLGRAPH"
	.align	4
	.sectionentsize	8
	.align		4
        /*0000*/ 	.word	0x00000000
	.align		4
        /*0004*/ 	.word	0xffffffff
	.align		4
        /*0008*/ 	.word	0x00000000
	.align		4
        /*000c*/ 	.word	0xfffffffe
	.align		4
        /*0010*/ 	.word	0x00000000
	.align		4
        /*0014*/ 	.word	0xfffffffd
	.align		4
        /*0018*/ 	.word	0x00000000
	.align		4
        /*001c*/ 	.word	0xfffffffc


//--------------------- .nv.constant3             --------------------------
	.section	.nv.constant3,"a",@progbits
	.align	4
.nv.constant3:
	.type		n,@object
	.size		n,(.L_0 - n)
n:
	.zero		4
.L_0:


//--------------------- .text._Z6reducePdS_i      --------------------------
	.section	.text._Z6reducePdS_i,"ax",@progbits
	.align	128
        .global         _Z6reducePdS_i
        .type           _Z6reducePdS_i,@function
        .size           _Z6reducePdS_i,(.L_x_14 - _Z6reducePdS_i)
        .other          _Z6reducePdS_i,@"STO_CUDA_ENTRY STV_DEFAULT"
_Z6reducePdS_i:
.text._Z6reducePdS_i:
[----:B------:R-:W-:Y:S01]  /*0000*/  LDC R1, c[0x0][0x37c] ;  /* 0x0000df00ff017b82 */ /* 0x000fe20000000800 */
[----:B------:R-:W0:Y:S01]  /*0010*/  S2R R3, SR_TID.X ;  /* 0x0000000000037919 */ /* 0x000e220000002100 */
[----:B------:R-:W0:Y:S01]  /*0020*/  LDCU UR4, c[0x0][0x360] ;  /* 0x00006c00ff0477ac */ /* 0x000e220008000800 */
[----:B------:R-:W-:Y:S01]  /*0030*/  CS2R R4, SRZ ;  /* 0x0000000000047805 */ /* 0x000fe2000001ff00 */
[----:B------:R-:W0:Y:S01]  /*0040*/  S2R R0, SR_CTAID.X ;  /* 0x0000000000007919 */ /* 0x000e220000002500 */
[----:B------:R-:W1:Y:S01]  /*0050*/  LDCU UR5, c[0x0][0x390] ;  /* 0x00007200ff0577ac */ /* 0x000e620008000800 */
[----:B------:R-:W2:Y:S01]  /*0060*/  LDCU.64 UR6, c[0x0][0x358] ;  /* 0x00006b00ff0677ac */ /* 0x000ea20008000a00 */
[----:B0-----:R-:W-:-:S05]  /*0070*/  IMAD R9, R0, UR4, R3 ;  /* 0x0000000400097c24 */ /* 0x001fca000f8e0203 */
[----:B-1----:R-:W-:-:S13]  /*0080*/  ISETP.GE.U32.AND P0, PT, R9, UR5, PT ;  /* 0x0000000509007c0c */ /* 0x002fda000bf06070 */
[----:B------:R-:W0:Y:S02]  /*0090*/  @!P0 LDC.64 R6, c[0x0][0x380] ;  /* 0x0000e000ff068b82 */ /* 0x000e240000000a00 */
[----:B0-----:R-:W-:-:S05]  /*00a0*/  @!P0 IMAD.WIDE.U32 R6, R9, 0x8, R6 ;  /* 0x0000000809068825 */ /* 0x001fca00078e0006 */
[----:B--2---:R-:W2:Y:S01]  /*00b0*/  @!P0 LDG.E.64 R4, desc[UR6][R6.64] ;  /* 0x0000000606048981 */ /* 0x004ea2000c1e1b00 */
[----:B------:R-:W0:Y:S01]  /*00c0*/  S2UR UR5, SR_CgaCtaId ;  /* 0x00000000000579c3 */ /* 0x000e220000008800 */
[----:B------:R-:W-:Y:S01]  /*00d0*/  UMOV UR4, 0x400 ;  /* 0x0000040000047882 */ /* 0x000fe20000000000 */
[C---:B------:R-:W-:Y:S02]  /*00e0*/  ISETP.GT.U32.AND P0, PT, R3.reuse, 0x1ff, PT ;  /* 0x000001ff0300780c */ /* 0x040fe40003f04070 */
[----:B------:R-:W-:Y:S01]  /*00f0*/  ISETP.GT.U32.AND P1, PT, R3, 0xff, PT ;  /* 0x000000ff0300780c */ /* 0x000fe20003f24070 */
[----:B0-----:R-:W-:-:S06]  /*0100*/  ULEA UR4, UR5, UR4, 0x18 ;  /* 0x0000000405047291 */ /* 0x001fcc000f8ec0ff */
[----:B------:R-:W-:-:S05]  /*0110*/  LEA R2, R3, UR4, 0x3 ;  /* 0x0000000403027c11 */ /* 0x000fca000f8e18ff */
[----:B--2---:R-:W-:Y:S01]  /*0120*/  STS.64 [R2], R4 ;  /* 0x0000000402007388 */ /* 0x004fe20000000a00 */
[----:B------:R-:W-:Y:S06]  /*0130*/  BAR.SYNC.DEFER_BLOCKING 0x0 ;  /* 0x0000000000007b1d */ /* 0x000fec0000010000 */
[----:B------:R-:W-:Y:S04]  /*0140*/  @!P0 LDS.64 R8, [R2+0x1000] ;  /* 0x0010000002088984 */ /* 0x000fe80000000a00 */
[----:B------:R-:W0:Y:S02]  /*0150*/  @!P0 LDS.64 R10, [R2] ;  /* 0x00000000020a8984 */ /* 0x000e240000000a00 */
[----:B0-----:R-:W-:-:S07]  /*0160*/  @!P0 DADD R8, R8, R10 ;  /* 0x0000000008088229 */ /* 0x001fce000000000a */
[----:B------:R-:W-:Y:S01]  /*0170*/  @!P0 STS.64 [R2], R8 ;  /* 0x0000000802008388 */ /* 0x000fe20000000a00 */
[----:B------:R-:W-:Y:S01]  /*0180*/  BAR.SYNC.DEFER_BLOCKING 0x0 ;  /* 0x0000000000007b1d */ /* 0x000fe20000010000 */
[----:B------:R-:W-:-:S05]  /*0190*/  ISETP.GT.U32.AND P0, PT, R3, 0x7f, PT ;  /* 0x0000007f0300780c */ /* 0x000fca0003f04070 */
        /* <DEDUP_REMOVED lines=41> */
[----:B------:R-:W-:-:S05]  /*0430*/  ISETP.NE.AND P1, PT, R3, RZ, PT ;  /* 0x000000ff0300720c */ /* 0x000fca0003f25270 */
[----:B------:R-:W-:Y:S04]  /*0440*/  @!P0 LDS.64 R4, [R2+0x10] ;  /* 0x0000100002048984 */ /* 0x000fe80000000a00 */
[----:B------:R-:W0:Y:S02]  /*0450*/  @!P0 LDS.64 R10, [R2] ;  /* 0x00000000020a8984 */ /* 0x000e240000000a00 */
[----:B0-----:R-:W-:-:S07]  /*0460*/  @!P0 DADD R4, R4, R10 ;  /* 0x0000000004048229 */ /* 0x001fce000000000a */
[----:B------:R-:W-:Y:S01]  /*0470*/  @!P0 STS.64 [R2], R4 ;  /* 0x0000000402008388 */ /* 0x000fe20000000a00 */
[----:B------:R-:W-:Y:S06]  /*0480*/  BAR.SYNC.DEFER_BLOCKING 0x0 ;  /* 0x0000000000007b1d */ /* 0x000fec0000010000 */
[----:B------:R-:W-:Y:S04]  /*0490*/  @!P1 LDS.64 R8, [UR4+0x8] ;  /* 0x00000804ff089984 */ /* 0x000fe80008000a00 */
[----:B------:R-:W0:Y:S02]  /*04a0*/  @!P1 LDS.64 R10, [R2] ;  /* 0x00000000020a9984 */ /* 0x000e240000000a00 */
[----:B0-----:R-:W-:-:S07]  /*04b0*/  @!P1 DADD R8, R8, R10 ;  /* 0x0000000008089229 */ /* 0x001fce000000000a */
[----:B------:R0:W-:Y:S01]  /*04c0*/  @!P1 STS.64 [R2], R8 ;  /* 0x0000000802009388 */ /* 0x0001e20000000a00 */
[----:B------:R-:W-:Y:S06]  /*04d0*/  BAR.SYNC.DEFER_BLOCKING 0x0 ;  /* 0x0000000000007b1d */ /* 0x000fec0000010000 */
[----:B------:R-:W-:Y:S05]  /*04e0*/  @P1 EXIT ;  /* 0x000000000000194d */ /* 0x000fea0003800000 */
[----:B0-----:R-:W0:Y:S01]  /*04f0*/  LDS.64 R2, [UR4] ;  /* 0x00000004ff027984 */ /* 0x001e220008000a00 */
[----:B------:R-:W1:Y:S02]  /*0500*/  LDC.64 R4, c[0x0][0x388] ;  /* 0x0000e200ff047b82 */ /* 0x000e640000000a00 */
[----:B-1----:R-:W-:-:S05]  /*0510*/  IMAD.WIDE.U32 R4, R0, 0x8, R4 ;  /* 0x0000000800047825 */ /* 0x002fca00078e0004 */
[----:B0-----:R-:W-:Y:S01]  /*0520*/  STG.E.64 desc[UR6][R4.64], R2 ;  /* 0x0000000204007986 */ /* 0x001fe2000c101b06 */
[----:B------:R-:W-:Y:S05]  /*0530*/  EXIT ;  /* 0x000000000000794d */ /* 0x000fea0003800000 */
.L_x_0:
[----:B------:R-:W-:-:S00]  /*0540*/  BRA `(.L_x_0) ;  /* 0xfffffffc00fc7947 */ /* 0x000fc0000383ffff */
[----:B------:R-:W-:-:S00]  /*0550*/  NOP ;  /* 0x0000000000007918 */ /* 0x000fc00000000000 */
        /* <DEDUP_REMOVED lines=10> */
.L_x_14:


//--------------------- .text._Z21getVerificationValuesPdS_S_ --------------------------
	.section	.text._Z21getVerificationValuesPdS_S_,"ax",@progbits
	.align	128
        .global         _Z21getVerificationValuesPdS_S_
        .type           _Z21getVerificationValuesPdS_S_,@function
        .size           _Z21getVerificationValuesPdS_S_,(.L_x_13 - _Z21getVerificationValuesPdS_S_)
        .other          _Z21getVerificationValuesPdS_S_,@"STO_CUDA_ENTRY STV_DEFAULT"
_Z21getVerificationValuesPdS_S_:
.text._Z21getVerificationValuesPdS_S_:
[----:B------:R-:W-:Y:S01]  /*0000*/  LDC R1, c[0x0][0x37c] ;  /* 0x0000df00ff017b82 */ /* 0x000fe20000000800 */
[----:B------:R-:W0:Y:S07]  /*0010*/  LDCU UR6, c[0x0][0x374] ;  /* 0x00006e80ff0677ac */ /* 0x000e2e0008000800 */
[----:B------:R-:W1:Y:S01]  /*0020*/  LDC R0, c[0x0][0x360] ;  /* 0x0000d800ff007b82 */ /* 0x000e620000000800 */
[----:B------:R-:W2:Y:S01]  /*0030*/  S2R R11, SR_TID.Y ;  /* 0x00000000000b7919 */ /* 0x000ea20000002200 */
[----:B------:R-:W3:Y:S01]  /*0040*/  LDCU UR7, c[0x0][0x364] ;  /* 0x00006c80ff0777ac */ /* 0x000ee20008000800 */
[----:B------:R-:W4:Y:S05]  /*0050*/  LDCU UR8, c[0x0][0x370] ;  /* 0x00006e00ff0877ac */ /* 0x000f2a0008000800 */
[----:B------:R-:W5:Y:S08]  /*0060*/  LDC R4, c[0x3][RZ] ;  /* 0x00c00000ff047b82 */ /* 0x000f700000000800 */
[----:B------:R-:W-:Y:S01]  /*0070*/  S2UR UR4, SR_CTAID.Y ;  /* 0x00000000000479c3 */ /* 0x000fe20000002600 */
[----:B---3--:R-:W3:Y:S01]  /*0080*/  I2F.U32.RP R7, UR7 ;  /* 0x0000000700077d06 */ /* 0x008ee20008209000 */
[----:B------:R-:W-:-:S06]  /*0090*/  ISETP.NE.U32.AND P5, PT, RZ, UR7, PT ;  /* 0x00000007ff007c0c */ /* 0x000fcc000bfa5070 */
[----:B------:R-:W0:Y:S01]  /*00a0*/  S2UR UR5, SR_CTAID.X ;  /* 0x00000000000579c3 */ /* 0x000e220000002500 */
[C---:B-1----:R-:W-:Y:S02]  /*00b0*/  ISETP.NE.U32.AND P2, PT, R0.reuse, RZ, PT ;  /* 0x000000ff0000720c */ /* 0x042fe40003f45070 */
[----:B------:R-:W-:Y:S01]  /*00c0*/  LOP3.LUT R10, R0, 0xffff, RZ, 0xc0, !PT ;  /* 0x0000ffff000a7812 */ /* 0x000fe200078ec0ff */
[----:B------:R-:W1:Y:S01]  /*00d0*/  I2F.U32.RP R6, R0 ;  /* 0x0000000000067306 */ /* 0x000e620000209000 */
[----:B-----5:R-:W-:-:S07]  /*00e0*/  IMAD.HI R4, R4, 0x55555556, RZ ;  /* 0x5555555604047827 */ /* 0x020fce00078e02ff */
[----:B---3--:R-:W3:Y:S08]  /*00f0*/  MUFU.RCP R7, R7 ;  /* 0x0000000700077308 */ /* 0x008ef00000001000 */
[----:B-1----:R-:W1:Y:S01]  /*0100*/  MUFU.RCP R6, R6 ;  /* 0x0000000600067308 */ /* 0x002e620000001000 */
[----:B0-----:R-:W-:Y:S01]  /*0110*/  UIMAD UR4, UR5, UR6, UR4 ;  /* 0x00000006050472a4 */ /* 0x001fe2000f8e0204 */
[----:B---3--:R-:W-:-:S06]  /*0120*/  VIADD R5, R7, 0xffffffe ;  /* 0x0ffffffe07057836 */ /* 0x008fcc0000000000 */
[----:B------:R-:W0:Y:S01]  /*0130*/  F2I.FTZ.U32.TRUNC.NTZ R5, R5 ;  /* 0x0000000500057305 */ /* 0x000e22000021f000 */
[----:B-1----:R-:W-:-:S07]  /*0140*/  VIADD R2, R6, 0xffffffe ;  /* 0x0ffffffe06027836 */ /* 0x002fce0000000000 */
[----:B------:R1:W3:Y:S01]  /*0150*/  F2I.FTZ.U32.TRUNC.NTZ R3, R2 ;  /* 0x0000000200037305 */ /* 0x0002e2000021f000 */
[----:B0-----:R-:W-:Y:S02]  /*0160*/  IMAD.MOV R7, RZ, RZ, -R5 ;  /* 0x000000ffff077224 */ /* 0x001fe400078e0a05 */
[----:B-1----:R-:W-:Y:S02]  /*0170*/  IMAD.MOV.U32 R2, RZ, RZ, RZ ;  /* 0x000000ffff027224 */ /* 0x002fe400078e00ff */
[----:B------:R-:W-:Y:S01]  /*0180*/  IMAD R7, R7, UR7, RZ ;  /* 0x0000000707077c24 */ /* 0x000fe2000f8e02ff */
[----:B---3--:R-:W-:-:S05]  /*0190*/  IADD3 R9, PT, PT, RZ, -R3, RZ ;  /* 0x80000003ff097210 */ /* 0x008fca0007ffe0ff */
[----:B------:R-:W-:-:S04]  /*01a0*/  IMAD R9, R9, R0, RZ ;  /* 0x0000000009097224 */ /* 0x000fc800078e02ff */
[----:B------:R-:W-:Y:S01]  /*01b0*/  IMAD.HI.U32 R6, R3, R9, R2 ;  /* 0x0000000903067227 */ /* 0x000fe200078e0002 */
[----:B------:R-:W-:-:S03]  /*01c0*/  LEA.HI R3, R4, R4, RZ, 0x1 ;  /* 0x0000000404037211 */ /* 0x000fc600078f08ff */
[----:B------:R-:W-:Y:S01]  /*01d0*/  HFMA2 R4, -RZ, RZ, 0, 0 ;  /* 0x00000000ff047431 */ /* 0x000fe200000001ff */
[----:B------:R-:W0:Y:S01]  /*01e0*/  S2R R9, SR_TID.X ;  /* 0x0000000000097919 */ /* 0x000e220000002100 */
[----:B------:R-:W-:-:S04]  /*01f0*/  IMAD.HI.U32 R6, R6, R3, RZ ;  /* 0x0000000306067227 */ /* 0x000fc800078e00ff */
[----:B------:R-:W-:-:S04]  /*0200*/  IMAD.HI.U32 R4, R5, R7, R4 ;  /* 0x0000000705047227 */ /* 0x000fc800078e0004 */
[----:B------:R-:W-:Y:S02]  /*0210*/  IMAD.MOV R5, RZ, RZ, -R6 ;  /* 0x000000ffff057224 */ /* 0x000fe400078e0a06 */
[----:B------:R-:W-:-:S04]  /*0220*/  IMAD.HI.U32 R7, R4, R3, RZ ;  /* 0x0000000304077227 */ /* 0x000fc800078e00ff */
[----:B------:R-:W-:Y:S01]  /*0230*/  IMAD R5, R0, R5, R3 ;  /* 0x0000000500057224 */ /* 0x000fe200078e0203 */
[----:B------:R-:W-:-:S04]  /*0240*/  IADD3 R2, PT, PT, -R7, RZ, RZ ;  /* 0x000000ff07027210 */ /* 0x000fc80007ffe1ff */
[----:B------:R-:W-:Y:S01]  /*0250*/  ISETP.GE.U32.AND P0, PT, R5, R0, PT ;  /* 0x000000000500720c */ /* 0x000fe20003f06070 */
[----:B------:R-:W-:-:S05]  /*0260*/  IMAD R2, R2, UR7, R3 ;  /* 0x0000000702027c24 */ /* 0x000fca000f8e0203 */
[----:B------:R-:W-:-:S07]  /*0270*/  ISETP.GE.U32.AND P3, PT, R2, UR7, PT ;  /* 0x0000000702007c0c */ /* 0x000fce000bf66070 */
[----:B------:R-:W-:Y:S02]  /*0280*/  @P0 IMAD.IADD R5, R5, 0x1, -R0 ;  /* 0x0000000105050824 */ /* 0x000fe400078e0a00 */
[----:B------:R-:W-:-:S03]  /*0290*/  @P0 VIADD R6, R6, 0x1 ;  /* 0x0000000106060836 */ /* 0x000fc60000000000 */
[----:B------:R-:W-:Y:S02]  /*02a0*/  ISETP.GE.U32.AND P1, PT, R5, R0, PT ;  /* 0x000000000500720c */ /* 0x000fe40003f26070 */
[----:B------:R-:W-:Y:S02]  /*02b0*/  @P3 IADD3 R2, PT, PT, R2, -UR7, RZ ;  /* 0x8000000702023c10 */ /* 0x000fe4000fffe0ff */
[----:B------:R-:W-:Y:S02]  /*02c0*/  @P3 IADD3 R7, PT, PT, R7, 0x1, RZ ;  /* 0x0000000107073810 */ /* 0x000fe40007ffe0ff */
[----:B------:R-:W-:Y:S01]  /*02d0*/  ISETP.GE.U32.AND P4, PT, R2, UR7, PT ;  /* 0x0000000702007c0c */ /* 0x000fe2000bf86070 */
[----:B0-----:R-:W-:Y:S01]  /*02e0*/  IMAD R2, R0, UR4, R9 ;  /* 0x0000000400027c24 */ /* 0x001fe2000f8e0209 */
[----:B------:R-:W-:-:S03]  /*02f0*/  UMOV UR4, 0x13 ;  /* 0x0000001300047882 */ /* 0x000fc60000000000 */
[----:B--2---:R-:W-:Y:S01]  /*0300*/  IMAD R2, R2, UR7, R11 ;  /* 0x0000000702027c24 */ /* 0x004fe2000f8e020b */
[----:B------:R-:W-:Y:S01]  /*0310*/  MOV R11, 0x3e0 ;  /* 0x000003e0000b7802 */ /* 0x000fe20000000f00 */
[----:B------:R-:W-:Y:S01]  /*0320*/  @P1 VIADD R6, R6, 0x1 ;  /* 0x0000000106061836 */ /* 0x000fe20000000000 */
[----:B------:R-:W-:-:S05]  /*0330*/  @!P2 LOP3.LUT R6, RZ, R0, RZ, 0x33, !PT ;  /* 0x00000000ff06a212 */ /* 0x000fca00078e33ff */
[----:B------:R-:W-:Y:S01]  /*0340*/  @P4 IADD3 R7, PT, PT, R7, 0x1, RZ ;  /* 0x0000000107074810 */ /* 0x000fe20007ffe0ff */
[----:B------:R-:W-:Y:S01]  /*0350*/  IMAD.MOV R4, RZ, RZ, -R6 ;  /* 0x000000ffff047224 */ /* 0x000fe200078e0a06 */
[----:B------:R-:W-:-:S03]  /*0360*/  @!P5 LOP3.LUT R7, RZ, UR7, RZ, 0x33, !PT ;  /* 0x00000007ff07dc12 */ /* 0x000fc6000f8e33ff */
[----:B------:R-:W-:Y:S01]  /*0370*/  IMAD R4, R0, R4, R3 ;  /* 0x0000000400047224 */ /* 0x000fe200078e0203 */
[----:B------:R-:W-:Y:S01]  /*0380*/  IADD3 R8, PT, PT, -R7, RZ, RZ ;  /* 0x000000ff07087210 */ /* 0x000fe20007ffe1ff */
[----:B----4-:R-:W-:-:S04]  /*0390*/  IMAD R7, R6, UR8, R7 ;  /* 0x0000000806077c24 */ /* 0x010fc8000f8e0207 */
[----:B------:R-:W-:Y:S02]  /*03a0*/  IMAD R5, R8, UR7, R3 ;  /* 0x0000000708057c24 */ /* 0x000fe4000f8e0203 */
[----:B------:R-:W-:-:S04]  /*03b0*/  IMAD R4, R7, UR7, R4 ;  /* 0x0000000707047c24 */ /* 0x000fc8000f8e0204 */
[----:B------:R-:W-:-:S07]  /*03c0*/  IMAD R5, R4, R0, R5 ;  /* 0x0000000004057224 */ /* 0x000fce00078e0205 */
[----:B------:R-:W-:Y:S05]  /*03d0*/  CALL.REL.NOINC `($__internal_0_$__cuda_sm20_div_u16) ;  /* 0x0000000000947944 */ /* 0x000fea0003c00000 */
[----:B------:R-:W-:Y:S01]  /*03e0*/  PRMT R4, R10, 0x9910, RZ ;  /* 0x000099100a047816 */ /* 0x000fe200000000ff */
[----:B------:R-:W-:Y:S01]  /*03f0*/  ULOP3.LUT UR4, UR7, 0xffff, URZ, 0xc0, !UPT ;  /* 0x0000ffff07047892 */ /* 0x000fe2000f8ec0ff */
[----:B------:R-:W-:Y:S02]  /*0400*/  PRMT R3, R0, 0x9910, RZ ;  /* 0x0000991000037816 */ /* 0x000fe400000000ff */
[----:B------:R-:W-:-:S03]  /*0410*/  MOV R11, 0x4b0 ;  /* 0x000004b0000b7802 */ /* 0x000fc60000000f00 */
[----:B------:R-:W-:Y:S01]  /*0420*/  IMAD R3, R3, R4, RZ ;  /* 0x0000000403037224 */ /* 0x000fe200078e02ff */
[----:B------:R-:W-:Y:S01]  /*0430*/  LOP3.LUT R4, R10, 0xffff, RZ, 0xc0, !PT ;  /* 0x0000ffff0a047812 */ /* 0x000fe200078ec0ff */
[----:B------:R-:W-:Y:S01]  /*0440*/  IMAD.U32 R10, RZ, RZ, UR4 ;  /* 0x00000004ff0a7e24 */ /* 0x000fe2000f8e00ff */
[----:B------:R-:W-:Y:S01]  /*0450*/  UMOV UR4, 0x25 ;  /* 0x0000002500047882 */ /* 0x000fe20000000000 */
[----:B------:R-:W-:-:S05]  /*0460*/  IMAD.MOV R3, RZ, RZ, -R3 ;  /* 0x000000ffff037224 */ /* 0x000fca00078e0a03 */
[----:B------:R-:W-:-:S04]  /*0470*/  PRMT R3, R3, 0x7710, RZ ;  /* 0x0000771003037816 */ /* 0x000fc800000000ff */
[----:B------:R-:W-:-:S04]  /*0480*/  IADD3 R3, PT, PT, R3, 0x13, RZ ;  /* 0x0000001303037810 */ /* 0x000fc80007ffe0ff */
[----:B------:R-:W-:-:S07]  /*0490*/  LOP3.LUT R3, R3, 0xffff, RZ, 0xc0, !PT ;  /* 0x0000ffff03037812 */ /* 0x000fce00078ec0ff */
[----:B------:R-:W-:Y:S05]  /*04a0*/  CALL.REL.NOINC `($__internal_0_$__cuda_sm20_div_u16) ;  /* 0x0000000000607944 */ /* 0x000fea0003c00000 */
[----:B------:R-:W0:Y:S01]  /*04b0*/  LDC.64 R6, c[0x0][0x380] ;  /* 0x0000e000ff067b82 */ /* 0x000e220000000a00 */
[----:B------:R-:W1:Y:S01]  /*04c0*/  LDCU.64 UR10, c[0x0][0x358] ;  /* 0x00006b00ff0a77ac */ /* 0x000e620008000a00 */
[C---:B------:R-:W-:Y:S01]  /*04d0*/  ISETP.NE.AND P0, PT, R2.reuse, R5, PT ;  /* 0x000000050200720c */ /* 0x040fe20003f05270 */
[----:B0-----:R-:W-:-:S12]  /*04e0*/  IMAD.WIDE R6, R2, 0x8, R6 ;  /* 0x0000000802067825 */ /* 0x001fd800078e0206 */
[----:B-1----:R-:W2:Y:S01]  /*04f0*/  @!P0 LDG.E.64 R8, desc[UR10][R6.64] ;  /* 0x0000000a06088981 */ /* 0x002ea2000c1e1b00 */
[----:B------:R-:W-:Y:S01]  /*0500*/  UPRMT UR4, UR7, 0x9910, URZ ;  /* 0x0000991007047896 */ /* 0x000fe200080000ff */
[C---:B------:R-:W-:Y:S02]  /*0510*/  PRMT R5, R10.reuse, 0x9910, RZ ;  /* 0x000099100a057816 */ /* 0x040fe400000000ff */
[----:B------:R-:W-:Y:S02]  /*0520*/  LOP3.LUT R13, R10, 0xffff, RZ, 0xc0, !PT ;  /* 0x0000ffff0a0d7812 */ /* 0x000fe400078ec0ff */
[----:B------:R-:W2:Y:S01]  /*0530*/  @!P0 LDC.64 R10, c[0x0][0x388] ;  /* 0x0000e200ff0a8b82 */ /* 0x000ea20000000a00 */
[----:B------:R-:W-:Y:S02]  /*0540*/  IMAD R5, R5, UR4, RZ ;  /* 0x0000000405057c24 */ /* 0x000fe4000f8e02ff */
[----:B------:R-:W-:-:S03]  /*0550*/  IMAD R4, R4, UR8, R13 ;  /* 0x0000000804047c24 */ /* 0x000fc6000f8e020d */
[----:B------:R-:W-:Y:S01]  /*0560*/  IADD3 R5, PT, PT, RZ, -R5, RZ ;  /* 0x80000005ff057210 */ /* 0x000fe20007ffe0ff */
[----:B------:R-:W-:-:S03]  /*0570*/  IMAD R3, R4, UR7, R3 ;  /* 0x0000000704037c24 */ /* 0x000fc6000f8e0203 */
[----:B------:R-:W-:-:S05]  /*0580*/  PRMT R5, R5, 0x7710, RZ ;  /* 0x0000771005057816 */ /* 0x000fca00000000ff */
[----:B------:R-:W-:-:S05]  /*0590*/  VIADD R5, R5, 0x25 ;  /* 0x0000002505057836 */ /* 0x000fca0000000000 */
[----:B------:R-:W-:-:S05]  /*05a0*/  LOP3.LUT R5, R5, 0xffff, RZ, 0xc0, !PT ;  /* 0x0000ffff05057812 */ /* 0x000fca00078ec0ff */
[----:B------:R-:W-:-:S05]  /*05b0*/  IMAD R3, R3, R0, R5 ;  /* 0x0000000003037224 */ /* 0x000fca00078e0205 */
[----:B------:R-:W-:Y:S01]  /*05c0*/  ISETP.NE.AND P1, PT, R2, R3, PT ;  /* 0x000000030200720c */ /* 0x000fe20003f25270 */
[----:B--2---:R0:W-:-:S12]  /*05d0*/  @!P0 STG.E.64 desc[UR10][R10.64], R8 ;  /* 0x000000080a008986 */ /* 0x0041d8000c101b0a */
[----:B------:R-:W-:Y:S05]  /*05e0*/  @P1 EXIT ;  /* 0x000000000000194d */ /* 0x000fea0003800000 */
[----:B------:R-:W2:Y:S01]  /*05f0*/  LDG.E.64 R6, desc[UR10][R6.64] ;  /* 0x0000000a06067981 */ /* 0x000ea2000c1e1b00 */
[----:B------:R-:W2:Y:S03]  /*0600*/  LDC.64 R2, c[0x0][0x390] ;  /* 0x0000e400ff027b82 */ /* 0x000ea60000000a00 */
[----:B--2---:R-:W-:Y:S01]  /*0610*/  STG.E.64 desc[UR10][R2.64], R6 ;  /* 0x0000000602007986 */ /* 0x004fe2000c101b0a */
[----:B------:R-:W-:Y:S05]  /*0620*/  EXIT ;  /* 0x000000000000794d */ /* 0x000fea0003800000 */
        .weak           $__internal_0_$__cuda_sm20_div_u16
        .type           $__internal_0_$__cuda_sm20_div_u16,@function
        .size           $__internal_0_$__cuda_sm20_div_u16,(.L_x_13 - $__internal_0_$__cuda_sm20_div_u16)
$__internal_0_$__cuda_sm20_div_u16:
[----:B------:R-:W0:Y:S01]  /*0630*/  I2F.U16 R6, R10 ;  /* 0x0000000a00067306 */ /* 0x000e220000101000 */
[----:B------:R-:W-:Y:S01]  /*0640*/  HFMA2 R7, -RZ, RZ, 15, 0 ;  /* 0x4b800000ff077431 */ /* 0x000fe200000001ff */
[C---:B0-----:R-:W-:Y:S02]  /*0650*/  FSETP.GEU.AND P1, PT, |R6|.reuse, 1.175494350822287508e-38, PT ;  /* 0x008000000600780b */ /* 0x041fe40003f2e200 */
[----:B------:R-:W-:Y:S02]  /*0660*/  FSETP.GT.AND P0, PT, |R6|, 8.50705917302346158658e+37, PT ;  /* 0x7e8000000600780b */ /* 0x000fe40003f04200 */
[----:B------:R-:W-:-:S04]  /*0670*/  FSEL R7, R7, 1, !P1 ;  /* 0x3f80000007077808 */ /* 0x000fc80004800000 */
[----:B------:R-:W-:Y:S02]  /*0680*/  FSEL R7, R7, 0.25, !P0 ;  /* 0x3e80000007077808 */ /* 0x000fe40004000000 */
[----:B------:R-:W-:-:S03]  /*0690*/  ISETP.NE.U32.AND P0, PT, R10, RZ, PT ;  /* 0x000000ff0a00720c */ /* 0x000fc60003f05070 */
[----:B------:R-:W-:Y:S02]  /*06a0*/  FMUL R8, R6, R7 ;  /* 0x0000000706087220 */ /* 0x000fe40000400000 */
[----:B------:R-:W-:Y:S08]  /*06b0*/  I2F.U16.RZ R6, UR4 ;  /* 0x0000000400067d06 */ /* 0x000ff0000810d000 */
[----:B------:R-:W0:Y:S02]  /*06c0*/  MUFU.RCP R8, R8 ;  /* 0x0000000800087308 */ /* 0x000e240000001000 */
[----:B0-----:R-:W-:-:S04]  /*06d0*/  FMUL R7, R7, R8 ;  /* 0x0000000807077220 */ /* 0x001fc80000400000 */
[----:B------:R-:W-:-:S04]  /*06e0*/  VIADD R7, R7, 0x2 ;  /* 0x0000000207077836 */ /* 0x000fc80000000000 */
[----:B------:R-:W-:Y:S01]  /*06f0*/  FMUL.RZ R9, R6, R7 ;  /* 0x0000000706097220 */ /* 0x000fe2000040c000 */
[----:B------:R-:W-:Y:S02]  /*0700*/  HFMA2 R7, -RZ, RZ, 0, 0 ;  /* 0x00000000ff077431 */ /* 0x000fe400000001ff */
[----:B------:R-:W-:-:S03]  /*0710*/  IMAD.MOV.U32 R6, RZ, RZ, R11 ;  /* 0x000000ffff067224 */ /* 0x000fc600078e000b */
[----:B------:R-:W0:Y:S02]  /*0720*/  F2I.U32.TRUNC.NTZ R9, R9 ;  /* 0x0000000900097305 */ /* 0x000e24000020f000 */
[----:B0-----:R-:W-:Y:S02]  /*0730*/  LOP3.LUT R10, R9, 0xffff, RZ, 0xc0, !PT ;  /* 0x0000ffff090a7812 */ /* 0x001fe400078ec0ff */
[----:B------:R-:W-:Y:S01]  /*0740*/  @!P0 MOV R10, 0xffffffff ;  /* 0xffffffff000a8802 */ /* 0x000fe20000000f00 */
[----:B------:R-:W-:Y:S06]  /*0750*/  RET.REL.NODEC R6 `(_Z21getVerificationValuesPdS_S_) ;  /* 0xfffffff806287950 */ /* 0x000fec0003c3ffff */
.L_x_1:
        /* <DEDUP_REMOVED lines=10> */
.L_x_13:


//--------------------- .text._Z6DoIterPdS_       --------------------------
	.section	.text._Z6DoIterPdS_,"ax",@progbits
	.align	128
        .global         _Z6DoIterPdS_
        .type           _Z6DoIterPdS_,@function
        .size           _Z6DoIterPdS_,(.L_x_16 - _Z6DoIterPdS_)
        .other          _Z6DoIterPdS_,@"STO_CUDA_ENTRY STV_DEFAULT"
_Z6DoIterPdS_:
.text._Z6DoIterPdS_:
[----:B------:R-:W0:Y:S08]  /*0000*/  LDC R1, c[0x0][0x37c] ;  /* 0x0000df00ff017b82 */ /* 0x000e300000000800 */
[----:B------:R-:W1:Y:S01]  /*0010*/  S2UR UR5, SR_CTAID.X ;  /* 0x00000000000579c3 */ /* 0x000e620000002500 */
[----:B------:R-:W2:Y:S01]  /*0020*/  S2R R9, SR_TID.X ;  /* 0x0000000000097919 */ /* 0x000ea20000002100 */
[----:B------:R-:W3:Y:S01]  /*0030*/  LDCU.64 UR6, c[0x0][0x358] ;  /* 0x00006b00ff0677ac */ /* 0x000ee20008000a00 */
[----:B0-----:R-:W-:Y:S01]  /*0040*/  IADD3 R1, PT, PT, R1, -0x28, RZ ;  /* 0xffffffd801017810 */ /* 0x001fe20007ffe0ff */
[----:B------:R-:W0:Y:S04]  /*0050*/  S2R R19, SR_TID.Y ;  /* 0x0000000000137919 */ /* 0x000e280000002200 */
[----:B------:R-:W1:Y:S08]  /*0060*/  LDC R5, c[0x0][0x374] ;  /* 0x0000dd00ff057b82 */ /* 0x000e700000000800 */
[----:B------:R-:W4:Y:S08]  /*0070*/  S2UR UR8, SR_CTAID.Y ;  /* 0x00000000000879c3 */ /* 0x000f300000002600 */
[----:B------:R-:W2:Y:S08]  /*0080*/  LDC R8, c[0x0][0x360] ;  /* 0x0000d800ff087b82 */ /* 0x000eb00000000800 */
[----:B------:R-:W0:Y:S01]  /*0090*/  LDC R0, c[0x0][0x364] ;  /* 0x0000d900ff007b82 */ /* 0x000e220000000800 */
[----:B-1----:R-:W-:-:S07]  /*00a0*/  IMAD R3, R5, UR5, RZ ;  /* 0x0000000505037c24 */ /* 0x002fce000f8e02ff */
[----:B------:R-:W1:Y:S01]  /*00b0*/  LDC.64 R6, c[0x0][0x380] ;  /* 0x0000e000ff067b82 */ /* 0x000e620000000a00 */
[----:B----4-:R-:W-:-:S04]  /*00c0*/  VIADD R2, R3, UR8 ;  /* 0x0000000803027c36 */ /* 0x010fc80008000000 */
[----:B--2---:R-:W-:-:S04]  /*00d0*/  IMAD R15, R2, R8, R9 ;  /* 0x00000008020f7224 */ /* 0x004fc800078e0209 */
[----:B0-----:R-:W-:-:S04]  /*00e0*/  IMAD R14, R15, R0, R19 ;  /* 0x000000000f0e7224 */ /* 0x001fc800078e0213 */
[----:B-1----:R-:W-:-:S06]  /*00f0*/  IMAD.WIDE R12, R14, 0x8, R6 ;  /* 0x000000080e0c7825 */ /* 0x002fcc00078e0206 */
[----:B---3--:R-:W5:Y:S01]  /*0100*/  LDG.E.64 R12, desc[UR6][R12.64] ;  /* 0x000000060c0c7981 */ /* 0x008f62000c1e1b00 */
[----:B------:R-:W-:Y:S01]  /*0110*/  LOP3.LUT P0, RZ, R9, UR5, RZ, 0xfc, !PT ;  /* 0x0000000509ff7c12 */ /* 0x000fe2000f80fcff */
[----:B------:R-:W-:Y:S01]  /*0120*/  BSSY.RECONVERGENT B0, `(.L_x_2) ;  /* 0x000000a000007945 */ /* 0x000fe20003800200 */
[----:B------:R-:W-:-:S11]  /*0130*/  PLOP3.LUT P1, PT, PT, PT, PT, 0x8, 0x80 ;  /* 0x000000000080781c */ /* 0x000fd60003f2e170 */
[----:B------:R-:W-:Y:S05]  /*0140*/  @!P0 BRA `(.L_x_3) ;  /* 0x00000000001c8947 */ /* 0x000fea0003800000 */
[----:B------:R-:W0:Y:S01]  /*0150*/  LDCU UR4, c[0x3][URZ] ;  /* 0x00c00000ff0477ac */ /* 0x000e220008000800 */
[----:B------:R-:W-:Y:S01]  /*0160*/  IMAD R4, R8, UR5, R9 ;  /* 0x0000000508047c24 */ /* 0x000fe2000f8e0209 */
[----:B------:R-:W-:Y:S01]  /*0170*/  LOP3.LUT P0, RZ, R19, UR8, RZ, 0xfc, !PT ;  /* 0x0000000813ff7c12 */ /* 0x000fe2000f80fcff */
[----:B0-----:R-:W-:-:S06]  /*0180*/  UIADD3 UR4, UPT, UPT, UR4, -0x1, URZ ;  /* 0xffffffff04047890 */ /* 0x001fcc000fffe0ff */
[----:B------:R-:W-:-:S13]  /*0190*/  ISETP.GE.U32.OR P0, PT, R4, UR4, !P0 ;  /* 0x0000000404007c0c */ /* 0x000fda000c706470 */
[----:B------:R-:W-:-:S05]  /*01a0*/  @!P0 IMAD R4, R0, UR8, R19 ;  /* 0x0000000800048c24 */ /* 0x000fca000f8e0213 */
[----:B------:R-:W-:-:S13]  /*01b0*/  @!P0 ISETP.LT.U32.AND P1, PT, R4, UR4, PT ;  /* 0x0000000404008c0c */ /* 0x000fda000bf21070 */
.L_x_3:
[----:B------:R-:W-:Y:S05]  /*01c0*/  BSYNC.RECONVERGENT B0 ;  /* 0x0000000000007941 */ /* 0x000fea0003800200 */
.L_x_2:
[----:B------:R-:W0:Y:S01]  /*01d0*/  S2UR UR5, SR_CgaCtaId ;  /* 0x00000000000579c3 */ /* 0x000e220000008800 */
[----:B------:R-:W-:Y:S01]  /*01e0*/  UMOV UR4, 0x400 ;  /* 0x0000040000047882 */ /* 0x000fe20000000000 */
[----:B------:R-:W-:Y:S01]  /*01f0*/  IMAD R11, R0, R9, R19 ;  /* 0x00000009000b7224 */ /* 0x000fe200078e0213 */
[----:B------:R-:W-:Y:S01]  /*0200*/  BSSY.RECONVERGENT B0, `(.L_x_4) ;  /* 0x000006a000007945 */ /* 0x000fe20003800200 */
[----:B0-----:R-:W-:-:S06]  /*0210*/  ULEA UR4, UR5, UR4, 0x18 ;  /* 0x0000000405047291 */ /* 0x001fcc000f8ec0ff */
[----:B------:R-:W-:-:S05]  /*0220*/  LEA R17, R11, UR4, 0x3 ;  /* 0x000000040b117c11 */ /* 0x000fca000f8e18ff */
[----:B-----5:R0:W-:Y:S01]  /*0230*/  STS.64 [R17], R12 ;  /* 0x0000000c11007388 */ /* 0x0201e20000000a00 */
[----:B------:R-:W-:Y:S06]  /*0240*/  BAR.SYNC.DEFER_BLOCKING 0x0 ;  /* 0x0000000000007b1d */ /* 0x000fec0000010000 */
[----:B------:R-:W-:Y:S05]  /*0250*/  @!P1 BRA `(.L_x_5) ;  /* 0x0000000400909947 */ /* 0x000fea0003800000 */
[----:B------:R-:W-:Y:S01]  /*0260*/  ISETP.NE.AND P0, PT, R9, RZ, PT ;  /* 0x000000ff0900720c */ /* 0x000fe20003f05270 */
[----:B------:R-:W-:Y:S01]  /*0270*/  VIADD R10, R0, 0xffffffff ;  /* 0xffffffff000a7836 */ /* 0x000fe20000000000 */
[----:B------:R-:W-:Y:S02]  /*0280*/  IADD3 R4, PT, PT, R8, -0x1, RZ ;  /* 0xffffffff08047810 */ /* 0x000fe40007ffe0ff */
[----:B------:R-:W-:Y:S02]  /*0290*/  ISETP.NE.AND P2, PT, R19, RZ, PT ;  /* 0x000000ff1300720c */ /* 0x000fe40003f45270 */
[----:B------:R-:W-:Y:S02]  /*02a0*/  ISETP.NE.AND P1, PT, R9, R4, PT ;  /* 0x000000040900720c */ /* 0x000fe40003f25270 */
[----:B------:R-:W-:-:S05]  /*02b0*/  ISETP.NE.AND P3, PT, R19, R10, PT ;  /* 0x0000000a1300720c */ /* 0x000fca0003f65270 */
[----:B------:R-:W-:-:S04]  /*02c0*/  @!P0 IADD3 R3, PT, PT, R3, UR8, -R5 ;  /* 0x0000000803038c10 */ /* 0x000fc8000fffe805 */
[C---:B------:R-:W-:Y:S01]  /*02d0*/  @!P2 IADD3 R10, PT, PT, R2.reuse, -0x1, RZ ;  /* 0xffffffff020aa810 */ /* 0x040fe20007ffe0ff */
[----:B------:R-:W-:Y:S01]  /*02e0*/  @!P0 IMAD R3, R3, R8, R8 ;  /* 0x0000000803038224 */ /* 0x000fe200078e0208 */
[----:B------:R-:W-:Y:S01]  /*02f0*/  @!P1 IADD3 R4, PT, PT, R2, R5, RZ ;  /* 0x0000000502049210 */ /* 0x000fe20007ffe0ff */
[-C--:B------:R-:W-:Y:S02]  /*0300*/  @!P1 IMAD R5, R8, R0.reuse, RZ ;  /* 0x0000000008059224 */ /* 0x080fe400078e02ff */
[----:B------:R-:W-:Y:S02]  /*0310*/  @!P0 VIADD R3, R3, 0xffffffff ;  /* 0xffffffff03038836 */ /* 0x000fe40000000000 */
[--C-:B------:R-:W-:Y:S02]  /*0320*/  @!P1 IMAD R5, R4, R5, R19.reuse ;  /* 0x0000000504059224 */ /* 0x100fe400078e0213 */
[----:B------:R-:W-:Y:S02]  /*0330*/  @!P0 IMAD R3, R3, R0, R19 ;  /* 0x0000000003038224 */ /* 0x000fe400078e0213 */
[----:B------:R-:W-:-:S04]  /*0340*/  @!P1 IMAD.WIDE R4, R5, 0x8, R6 ;  /* 0x0000000805049825 */ /* 0x000fc800078e0206 */
[----:B------:R-:W-:Y:S02]  /*0350*/  @!P0 IMAD.WIDE R18, R3, 0x8, R6 ;  /* 0x0000000803128825 */ /* 0x000fe400078e0206 */
[----:B------:R-:W2:Y:S04]  /*0360*/  @!P1 LDG.E.64 R4, desc[UR6][R4.64] ;  /* 0x0000000604049981 */ /* 0x000ea8000c1e1b00 */
[----:B------:R-:W2:Y:S01]  /*0370*/  @!P0 LDG.E.64 R2, desc[UR6][R18.64] ;  /* 0x0000000612028981 */ /* 0x000ea2000c1e1b00 */
[----:B------:R-:W-:Y:S02]  /*0380*/  @!P2 IMAD R9, R10, R8, R9 ;  /* 0x000000080a09a224 */ /* 0x000fe400078e0209 */
[----:B------:R-:W-:Y:S02]  /*0390*/  @!P3 IMAD.IADD R15, R15, 0x1, R8 ;  /* 0x000000010f0fb824 */ /* 0x000fe400078e0208 */
[----:B------:R-:W-:-:S02]  /*03a0*/  @!P2 IMAD R9, R9, R0, R0 ;  /* 0x000000000909a224 */ /* 0x000fc400078e0200 */
[----:B------:R-:W-:-:S03]  /*03b0*/  @!P3 IMAD R15, R15, R0, RZ ;  /* 0x000000000f0fb224 */ /* 0x000fc600078e02ff */
[----:B------:R-:W-:Y:S01]  /*03c0*/  @!P2 IADD3 R9, PT, PT, R9, -0x1, RZ ;  /* 0xffffffff0909a810 */ /* 0x000fe20007ffe0ff */
[----:B------:R-:W-:-:S04]  /*03d0*/  @!P3 IMAD.WIDE R22, R15, 0x8, R6 ;  /* 0x000000080f16b825 */ /* 0x000fc800078e0206 */
[----:B------:R-:W-:Y:S02]  /*03e0*/  @!P2 IMAD.WIDE R20, R9, 0x8, R6 ;  /* 0x000000080914a825 */ /* 0x000fe400078e0206 */
[----:B------:R-:W3:Y:S04]  /*03f0*/  @!P3 LDG.E.64 R8, desc[UR6][R22.64] ;  /* 0x000000061608b981 */ /* 0x000ee8000c1e1b00 */
[----:B------:R-:W4:Y:S01]  /*0400*/  @!P2 LDG.E.64 R6, desc[UR6][R20.64] ;  /* 0x000000061406a981 */ /* 0x000f22000c1e1b00 */
[----:B------:R-:W-:Y:S01]  /*0410*/  @P0 IMAD.IADD R11, R11, 0x1, -R0 ;  /* 0x000000010b0b0824 */ /* 0x000fe200078e0a00 */
[----:B------:R-:W-:-:S04]  /*0420*/  @P1 LEA R10, R0, R17, 0x3 ;  /* 0x00000011000a1211 */ /* 0x000fc800078e18ff */
[----:B------:R-:W-:Y:S01]  /*0430*/  @P0 LEA R11, R11, UR4, 0x3 ;  /* 0x000000040b0b0c11 */ /* 0x000fe2000f8e18ff */
[----:B------:R-:W-:Y:S01]  /*0440*/  IMAD.MOV.U32 R0, RZ, RZ, 0x1 ;  /* 0x00000001ff007424 */ /* 0x000fe200078e00ff */
[----:B------:R-:W-:Y:S04]  /*0450*/  @P1 LDS.64 R4, [R10] ;  /* 0x000000000a041984 */ /* 0x000fe80000000a00 */
[----:B------:R-:W2:Y:S04]  /*0460*/  @P0 LDS.64 R2, [R11] ;  /* 0x000000000b020984 */ /* 0x000ea80000000a00 */
[----:B------:R-:W3:Y:S04]  /*0470*/  @P3 LDS.64 R8, [R17+0x8] ;  /* 0x0000080011083984 */ /* 0x000ee80000000a00 */
[----:B------:R-:W4:Y:S01]  /*0480*/  @P2 LDS.64 R6, [R17+-0x8] ;  /* 0xfffff80011062984 */ /* 0x000f220000000a00 */
[----:B--2---:R-:W-:-:S03]  /*0490*/  DSETP.GT.AND P0, PT, R2, R4, PT ;  /* 0x000000040200722a */ /* 0x004fc60003f04000 */
[----:B------:R1:W-:Y:S04]  /*04a0*/  STL.64 [R1+0x8], R4 ;  /* 0x0000080401007387 */ /* 0x0003e80000100a00 */
[----:B------:R1:W-:Y:S07]  /*04b0*/  STL.64 [R1], R2 ;  /* 0x0000000201007387 */ /* 0x0003ee0000100a00 */
[----:B------:R-:W-:-:S04]  /*04c0*/  @P0 MOV R0, RZ ;  /* 0x000000ff00000202 */ /* 0x000fc80000000f00 */
[----:B------:R-:W-:Y:S01]  /*04d0*/  LEA R15, R0, R1, 0x3 ;  /* 0x00000001000f7211 */ /* 0x000fe200078e18ff */
[----:B------:R1:W-:Y:S04]  /*04e0*/  @P0 STL.64 [R1+0x8], R2 ;  /* 0x0000080201000387 */ /* 0x0003e80000100a00 */
[----:B---3--:R1:W-:Y:S04]  /*04f0*/  STL.64 [R1+0x18], R8 ;  /* 0x0000180801007387 */ /* 0x0083e80000100a00 */
[----:B----4-:R1:W-:Y:S04]  /*0500*/  STL.64 [R1+0x10], R6 ;  /* 0x0000100601007387 */ /* 0x0103e80000100a00 */
[----:B------:R1:W-:Y:S04]  /*0510*/  STL.64 [R15], R4 ;  /* 0x000000040f007387 */ /* 0x0003e80000100a00 */
[----:B------:R-:W2:Y:S01]  /*0520*/  LDL.64 R10, [R1+0x8] ;  /* 0x00000800010a7983 */ /* 0x000ea20000100a00 */
[----:B------:R-:W-:Y:S01]  /*0530*/  BSSY.RECONVERGENT B1, `(.L_x_6) ;  /* 0x000000a000017945 */ /* 0x000fe20003800200 */
[----:B------:R-:W-:Y:S01]  /*0540*/  IMAD.MOV.U32 R0, RZ, RZ, 0x2 ;  /* 0x00000002ff007424 */ /* 0x000fe200078e00ff */
[----:B--2---:R-:W-:-:S14]  /*0550*/  DSETP.GT.AND P0, PT, R10, R6, PT ;  /* 0x000000060a00722a */ /* 0x004fdc0003f04000 */
[----:B-1----:R-:W-:Y:S05]  /*0560*/  @!P0 BRA `(.L_x_7) ;  /* 0x0000000000188947 */ /* 0x002fea0003800000 */
[----:B------:R-:W2:Y:S01]  /*0570*/  LDL.64 R2, [R1] ;  /* 0x0000000001027983 */ /* 0x000ea20000100a00 */
[----:B------:R-:W-:-:S03]  /*0580*/  MOV R0, 0x1 ;  /* 0x0000000100007802 */ /* 0x000fc60000000f00 */
[----:B------:R1:W-:Y:S01]  /*0590*/  STL.64 [R1+0x10], R10 ;  /* 0x0000100a01007387 */ /* 0x0003e20000100a00 */
[----:B--2---:R-:W-:-:S14]  /*05a0*/  DSETP.GT.AND P0, PT, R2, R6, PT ;  /* 0x000000060200722a */ /* 0x004fdc0003f04000 */
[----:B------:R1:W-:Y:S01]  /*05b0*/  @P0 STL.64 [R1+0x8], R2 ;  /* 0x0000080201000387 */ /* 0x0003e20000100a00 */
[----:B------:R-:W-:-:S07]  /*05c0*/  @P0 MOV R0, RZ ;  /* 0x000000ff00000202 */ /* 0x000fce0000000f00 */
.L_x_7:
[----:B------:R-:W-:Y:S05]  /*05d0*/  BSYNC.RECONVERGENT B1 ;  /* 0x0000000000017941 */ /* 0x000fea0003800200 */
.L_x_6:
[----:B------:R-:W-:-:S05]  /*05e0*/  IMAD.U32 R5, R0, 0x8, R1 ;  /* 0x0000000800057824 */ /* 0x000fca00078e0001 */
[----:B------:R2:W-:Y:S04]  /*05f0*/  STL.64 [R5], R6 ;  /* 0x0000000605007387 */ /* 0x0005e80000100a00 */
[----:B------:R-:W3:Y:S04]  /*0600*/  LDL.64 R8, [R1+0x18] ;  /* 0x0000180001087983 */ /* 0x000ee80000100a00 */
[----:B-1----:R-:W3:Y:S01]  /*0610*/  LDL.64 R2, [R1+0x10] ;  /* 0x0000100001027983 */ /* 0x002ee20000100a00 */
[----:B------:R-:W-:Y:S01]  /*0620*/  BSSY.RECONVERGENT B1, `(.L_x_8) ;  /* 0x000000f000017945 */ /* 0x000fe20003800200 */
[----:B------:R-:W-:Y:S01]  /*0630*/  MOV R0, 0x3 ;  /* 0x0000000300007802 */ /* 0x000fe20000000f00 */
[----:B---3--:R-:W-:-:S14]  /*0640*/  DSETP.GT.AND P0, PT, R2, R8, PT ;  /* 0x000000080200722a */ /* 0x008fdc0003f04000 */
[----:B--2---:R-:W-:Y:S05]  /*0650*/  @!P0 BRA `(.L_x_9) ;  /* 0x00000000002c8947 */ /* 0x004fea0003800000 */
[----:B------:R-:W2:Y:S01]  /*0660*/  LDL.64 R4, [R1+0x8] ;  /* 0x0000080001047983 */ /* 0x000ea20000100a00 */
[----:B------:R-:W-:-:S03]  /*0670*/  MOV R0, 0x2 ;  /* 0x0000000200007802 */ /* 0x000fc60000000f00 */
[----:B------:R1:W-:Y:S01]  /*0680*/  STL.64 [R1+0x18], R2 ;  /* 0x0000180201007387 */ /* 0x0003e20000100a00 */
[----:B--2---:R-:W-:-:S14]  /*0690*/  DSETP.GT.AND P0, PT, R4, R8, PT ;  /* 0x000000080400722a */ /* 0x004fdc0003f04000 */
[----:B-1----:R-:W-:Y:S05]  /*06a0*/  @!P0 BRA `(.L_x_9) ;  /* 0x0000000000188947 */ /* 0x002fea0003800000 */
[----:B------:R-:W2:Y:S01]  /*06b0*/  LDL.64 R2, [R1] ;  /* 0x0000000001027983 */ /* 0x000ea20000100a00 */
[----:B------:R-:W-:-:S03]  /*06c0*/  IMAD.MOV.U32 R0, RZ, RZ, 0x1 ;  /* 0x00000001ff007424 */ /* 0x000fc600078e00ff */
[----:B------:R1:W-:Y:S01]  /*06d0*/  STL.64 [R1+0x10], R4 ;  /* 0x0000100401007387 */ /* 0x0003e20000100a00 */
[----:B--2---:R-:W-:-:S14]  /*06e0*/  DSETP.GT.AND P0, PT, R2, R8, PT ;  /* 0x000000080200722a */ /* 0x004fdc0003f04000 */
[----:B------:R1:W-:Y:S01]  /*06f0*/  @P0 STL.64 [R1+0x8], R2 ;  /* 0x0000080201000387 */ /* 0x0003e20000100a00 */
[----:B------:R-:W-:-:S07]  /*0700*/  @P0 MOV R0, RZ ;  /* 0x000000ff00000202 */ /* 0x000fce0000000f00 */
.L_x_9:
[----:B------:R-:W-:Y:S05]  /*0710*/  BSYNC.RECONVERGENT B1 ;  /* 0x0000000000017941 */ /* 0x000fea0003800200 */
.L_x_8:
[----:B-1----:R-:W-:-:S05]  /*0720*/  LEA R5, R0, R1, 0x3 ;  /* 0x0000000100057211 */ /* 0x002fca00078e18ff */
[----:B------:R1:W-:Y:S04]  /*0730*/  STL.64 [R5], R8 ;  /* 0x0000000805007387 */ /* 0x0003e80000100a00 */
[----:B------:R-:W2:Y:S01]  /*0740*/  LDL.64 R2, [R1+0x18] ;  /* 0x0000180001027983 */ /* 0x000ea20000100a00 */
[----:B------:R-:W-:Y:S01]  /*0750*/  BSSY.RECONVERGENT B1, `(.L_x_10) ;  /* 0x0000011000017945 */ /* 0x000fe20003800200 */
[----:B------:R-:W-:Y:S01]  /*0760*/  IMAD.MOV.U32 R0, RZ, RZ, 0x4 ;  /* 0x00000004ff007424 */ /* 0x000fe200078e00ff */
[----:B--2---:R-:W-:-:S14]  /*0770*/  DSETP.GT.AND P0, PT, R2, R12, PT ;  /* 0x0000000c0200722a */ /* 0x004fdc0003f04000 */
[----:B-1----:R-:W-:Y:S05]  /*0780*/  @!P0 BRA `(.L_x_11) ;  /* 0x0000000000348947 */ /* 0x002fea0003800000 */
[----:B------:R-:W2:Y:S01]  /*0790*/  LDL.64 R2, [R1+0x10] ;  /* 0x0000100001027983 */ /* 0x000ea20000100a00 */
[----:B------:R-:W-:Y:S01]  /*07a0*/  MOV R0, 0x3 ;  /* 0x0000000300007802 */ /* 0x000fe20000000f00 */
[----:B--2---:R-:W-:-:S14]  /*07b0*/  DSETP.GT.AND P0, PT, R2, R12, PT ;  /* 0x0000000c0200722a */ /* 0x004fdc0003f04000 */
[----:B------:R-:W-:Y:S05]  /*07c0*/  @!P0 BRA `(.L_x_11) ;  /* 0x0000000000248947 */ /* 0x000fea0003800000 */
[----:B------:R-:W2:Y:S01]  /*07d0*/  LDL.64 R2, [R1+0x8] ;  /* 0x0000080001027983 */ /* 0x000ea20000100a00 */
[----:B------:R-:W-:Y:S01]  /*07e0*/  MOV R0, 0x2 ;  /* 0x0000000200007802 */ /* 0x000fe20000000f00 */
[----:B--2---:R-:W-:-:S14]  /*07f0*/  DSETP.GT.AND P0, PT, R2, R12, PT ;  /* 0x0000000c0200722a */ /* 0x004fdc0003f04000 */
[----:B------:R-:W-:Y:S05]  /*0800*/  @!P0 BRA `(.L_x_11) ;  /* 0x0000000000148947 */ /* 0x000fea0003800000 */
[----:B------:R-:W2:Y:S01]  /*0810*/  LDL.64 R4, [R1] ;  /* 0x0000000001047983 */ /* 0x000ea20000100a00 */
[----:B------:R-:W-:-:S03]  /*0820*/  IMAD.MOV.U32 R0, RZ, RZ, 0x1 ;  /* 0x00000001ff007424 */ /* 0x000fc600078e00ff */
[----:B------:R1:W-:Y:S01]  /*0830*/  STL.64 [R1+0x10], R2 ;  /* 0x0000100201007387 */ /* 0x0003e20000100a00 */
[----:B--2---:R-:W-:-:S14]  /*0840*/  DSETP.GT.AND P0, PT, R4, R12, PT ;  /* 0x0000000c0400722a */ /* 0x004fdc0003f04000 */
[----:B-1----:R-:W-:-:S07]  /*0850*/  @P0 MOV R0, RZ ;  /* 0x000000ff00000202 */ /* 0x002fce0000000f00 */
.L_x_11:
[----:B------:R-:W-:Y:S05]  /*0860*/  BSYNC.RECONVERGENT B1 ;  /* 0x0000000000017941 */ /* 0x000fea0003800200 */
.L_x_10:
[----:B------:R-:W-:-:S05]  /*0870*/  LEA R3, R0, R1, 0x3 ;  /* 0x0000000100037211 */ /* 0x000fca00078e18ff */
[----:B------:R0:W-:Y:S04]  /*0880*/  STL.64 [R3], R12 ;  /* 0x0000000c03007387 */ /* 0x0001e80000100a00 */
[----:B0-----:R1:W5:Y:S02]  /*0890*/  LDL.64 R12, [R1+0x10] ;  /* 0x00001000010c7983 */ /* 0x0013640000100a00 */
.L_x_5:
[----:B------:R-:W-:Y:S05]  /*08a0*/  BSYNC.RECONVERGENT B0 ;  /* 0x0000000000007941 */ /* 0x000fea0003800200 */
.L_x_4:
[----:B------:R-:W2:Y:S02]  /*08b0*/  LDC.64 R2, c[0x0][0x388] ;  /* 0x0000e200ff027b82 */ /* 0x000ea40000000a00 */
[----:B--2---:R-:W-:-:S05]  /*08c0*/  IMAD.WIDE R14, R14, 0x8, R2 ;  /* 0x000000080e0e7825 */ /* 0x004fca00078e0202 */
[----:B-----5:R-:W-:Y:S01]  /*08d0*/  STG.E.64 desc[UR6][R14.64], R12 ;  /* 0x0000000c0e007986 */ /* 0x020fe2000c101b06 */
[----:B------:R-:W-:Y:S05]  /*08e0*/  EXIT ;  /* 0x000000000000794d */ /* 0x000fea0003800000 */
.L_x_12:
        /* <DEDUP_REMOVED lines=9> */
.L_x_16:


//--------------------- .nv.shared._Z6reducePdS_i --------------------------
	.section	.nv.shared._Z6reducePdS_i,"aw",@nobits
	.sectionflags	@""
	.align	8
.nv.shared._Z6reducePdS_i:
	.zero		9216


//--------------------- .nv.shared.reserved.0     --------------------------
	.section	.nv.shared.reserved.0,"aw",@nobits
	.weak		__nv_reservedSMEM_offset_0_alias
	.size		__nv_reservedSMEM_offset_0_alias, 0, 64
	.other		__nv_reservedSMEM_offset_0_alias,@"STO_CUDA_RESERVED_SHARED STV_DEFAULT"
__nv_reservedSMEM_offset_0_alias:
	.zero		0
	.zero		64


//--------------------- .nv.shared._Z6DoIterPdS_  --------------------------
	.section	.nv.shared._Z6DoIterPdS_,"aw",@nobits
	.sectionflags	@""
	.align	8
.nv.shared._Z6DoIterPdS_:
	.zero		9216


//--------------------- .nv.constant0._Z6reducePdS_i --------------------------
	.section	.nv.constant0._Z6reducePdS_i,"a",@progbits
	.sectionflags	@""
	.align	4
.nv.constant0._Z6reducePdS_i:
	.zero		916


//--------------------- .nv.constant0._Z21getVerificationValuesPdS_S_ --------------------------
	.section	.nv.constant0._Z21getVerificationValuesPdS_S_,"a",@progbits
	.sectionflags	@""
	.align	4
.nv.constant0._Z21getVerificationValuesPdS_S_:
	.zero		920


//--------------------- .nv.constant0._Z6DoIterPdS_ --------------------------
	.section	.nv.constant0._Z6DoIterPdS_,"a",@progbits
	.sectionflags	@""
	.align	4
.nv.constant0._Z6DoIterPdS_:
	.zero		912


//--------------------- SYMBOLS --------------------------

	.type		.nv.reservedSmem.offset0,@object
	.size		.nv.reservedSmem.offset0,0x4
	.type		.nv.reservedSmem.cap,@object
	.size		.nv.reservedSmem.cap,0x4
